//
// Generated by NVIDIA NVVM Compiler
//
// Compiler Build ID: CL-36424714
// Cuda compilation tools, release 13.0, V13.0.88
// Based on NVVM 20.0.0
//

.version 9.0
.target sm_100
.address_size 64

	// .globl	_Z15deviceCorrelateiiPKfPf

.visible .entry _Z15deviceCorrelateiiPKfPf(
	.param .u32 _Z15deviceCorrelateiiPKfPf_param_0,
	.param .u32 _Z15deviceCorrelateiiPKfPf_param_1,
	.param .u64 .ptr .align 1 _Z15deviceCorrelateiiPKfPf_param_2,
	.param .u64 .ptr .align 1 _Z15deviceCorrelateiiPKfPf_param_3
)
{
	.reg .pred 	%p<59>;
	.reg .b32 	%r<210>;
	.reg .b32 	%f<655>;
	.reg .b64 	%rd<77>;

	ld.param.u32 	%r132, [_Z15deviceCorrelateiiPKfPf_param_0];
	ld.param.u32 	%r133, [_Z15deviceCorrelateiiPKfPf_param_1];
	ld.param.u64 	%rd9, [_Z15deviceCorrelateiiPKfPf_param_2];
	ld.param.u64 	%rd8, [_Z15deviceCorrelateiiPKfPf_param_3];
	cvta.to.global.u64 	%rd1, %rd9;
	mov.u32 	%r134, %ctaid.x;
	mov.u32 	%r135, %ntid.x;
	mov.u32 	%r136, %tid.x;
	mad.lo.s32 	%r137, %r134, %r135, %r136;
	div.s32 	%r1, %r137, %r132;
	mul.lo.s32 	%r138, %r1, %r132;
	sub.s32 	%r2, %r137, %r138;
	setp.lt.s32 	%p1, %r1, %r2;
	@%p1 bra 	$L__BB0_80;
	setp.ge.s32 	%p2, %r1, %r132;
	setp.lt.s32 	%p3, %r132, 0;
	or.pred  	%p4, %p3, %p2;
	@%p4 bra 	$L__BB0_80;
	setp.lt.s32 	%p5, %r133, 1;
	mov.f32 	%f609, 0f00000000;
	mov.f32 	%f610, %f609;
	@%p5 bra 	$L__BB0_15;
	mul.lo.s32 	%r3, %r1, %r133;
	mul.lo.s32 	%r4, %r2, %r133;
	add.s32 	%r140, %r133, -1;
	and.b32  	%r5, %r133, 15;
	setp.lt.u32 	%p6, %r140, 15;
	mov.f32 	%f610, 0f00000000;
	mov.b32 	%r171, 0;
	mov.f32 	%f609, %f610;
	@%p6 bra 	$L__BB0_6;
	and.b32  	%r171, %r133, 2147483632;
	neg.s32 	%r169, %r171;
	add.s64 	%rd2, %rd1, 32;
	mov.f32 	%f610, 0f00000000;
	mov.u32 	%r167, %r4;
	mov.u32 	%r168, %r3;
$L__BB0_5:
	.pragma "nounroll";
	mul.wide.s32 	%rd10, %r168, 4;
	add.s64 	%rd11, %rd2, %rd10;
	mul.wide.s32 	%rd12, %r167, 4;
	add.s64 	%rd13, %rd2, %rd12;
	ld.global.f32 	%f102, [%rd11+-32];
	add.f32 	%f103, %f609, %f102;
	ld.global.f32 	%f104, [%rd13+-32];
	add.f32 	%f105, %f610, %f104;
	ld.global.f32 	%f106, [%rd11+-28];
	add.f32 	%f107, %f103, %f106;
	ld.global.f32 	%f108, [%rd13+-28];
	add.f32 	%f109, %f105, %f108;
	ld.global.f32 	%f110, [%rd11+-24];
	add.f32 	%f111, %f107, %f110;
	ld.global.f32 	%f112, [%rd13+-24];
	add.f32 	%f113, %f109, %f112;
	ld.global.f32 	%f114, [%rd11+-20];
	add.f32 	%f115, %f111, %f114;
	ld.global.f32 	%f116, [%rd13+-20];
	add.f32 	%f117, %f113, %f116;
	ld.global.f32 	%f118, [%rd11+-16];
	add.f32 	%f119, %f115, %f118;
	ld.global.f32 	%f120, [%rd13+-16];
	add.f32 	%f121, %f117, %f120;
	ld.global.f32 	%f122, [%rd11+-12];
	add.f32 	%f123, %f119, %f122;
	ld.global.f32 	%f124, [%rd13+-12];
	add.f32 	%f125, %f121, %f124;
	ld.global.f32 	%f126, [%rd11+-8];
	add.f32 	%f127, %f123, %f126;
	ld.global.f32 	%f128, [%rd13+-8];
	add.f32 	%f129, %f125, %f128;
	ld.global.f32 	%f130, [%rd11+-4];
	add.f32 	%f131, %f127, %f130;
	ld.global.f32 	%f132, [%rd13+-4];
	add.f32 	%f133, %f129, %f132;
	ld.global.f32 	%f134, [%rd11];
	add.f32 	%f135, %f131, %f134;
	ld.global.f32 	%f136, [%rd13];
	add.f32 	%f137, %f133, %f136;
	ld.global.f32 	%f138, [%rd11+4];
	add.f32 	%f139, %f135, %f138;
	ld.global.f32 	%f140, [%rd13+4];
	add.f32 	%f141, %f137, %f140;
	ld.global.f32 	%f142, [%rd11+8];
	add.f32 	%f143, %f139, %f142;
	ld.global.f32 	%f144, [%rd13+8];
	add.f32 	%f145, %f141, %f144;
	ld.global.f32 	%f146, [%rd11+12];
	add.f32 	%f147, %f143, %f146;
	ld.global.f32 	%f148, [%rd13+12];
	add.f32 	%f149, %f145, %f148;
	ld.global.f32 	%f150, [%rd11+16];
	add.f32 	%f151, %f147, %f150;
	ld.global.f32 	%f152, [%rd13+16];
	add.f32 	%f153, %f149, %f152;
	ld.global.f32 	%f154, [%rd11+20];
	add.f32 	%f155, %f151, %f154;
	ld.global.f32 	%f156, [%rd13+20];
	add.f32 	%f157, %f153, %f156;
	ld.global.f32 	%f158, [%rd11+24];
	add.f32 	%f159, %f155, %f158;
	ld.global.f32 	%f160, [%rd13+24];
	add.f32 	%f161, %f157, %f160;
	ld.global.f32 	%f162, [%rd11+28];
	add.f32 	%f609, %f159, %f162;
	ld.global.f32 	%f163, [%rd13+28];
	add.f32 	%f610, %f161, %f163;
	add.s32 	%r169, %r169, 16;
	add.s32 	%r168, %r168, 16;
	add.s32 	%r167, %r167, 16;
	setp.ne.s32 	%p7, %r169, 0;
	@%p7 bra 	$L__BB0_5;
$L__BB0_6:
	setp.eq.s32 	%p8, %r5, 0;
	@%p8 bra 	$L__BB0_15;
	and.b32  	%r15, %r133, 7;
	setp.lt.u32 	%p9, %r5, 8;
	@%p9 bra 	$L__BB0_9;
	add.s32 	%r141, %r171, %r3;
	mul.wide.s32 	%rd14, %r141, 4;
	add.s64 	%rd15, %rd1, %rd14;
	ld.global.f32 	%f165, [%rd15];
	add.f32 	%f166, %f609, %f165;
	add.s32 	%r142, %r171, %r4;
	mul.wide.s32 	%rd16, %r142, 4;
	add.s64 	%rd17, %rd1, %rd16;
	ld.global.f32 	%f167, [%rd17];
	add.f32 	%f168, %f610, %f167;
	ld.global.f32 	%f169, [%rd15+4];
	add.f32 	%f170, %f166, %f169;
	ld.global.f32 	%f171, [%rd17+4];
	add.f32 	%f172, %f168, %f171;
	ld.global.f32 	%f173, [%rd15+8];
	add.f32 	%f174, %f170, %f173;
	ld.global.f32 	%f175, [%rd17+8];
	add.f32 	%f176, %f172, %f175;
	ld.global.f32 	%f177, [%rd15+12];
	add.f32 	%f178, %f174, %f177;
	ld.global.f32 	%f179, [%rd17+12];
	add.f32 	%f180, %f176, %f179;
	ld.global.f32 	%f181, [%rd15+16];
	add.f32 	%f182, %f178, %f181;
	ld.global.f32 	%f183, [%rd17+16];
	add.f32 	%f184, %f180, %f183;
	ld.global.f32 	%f185, [%rd15+20];
	add.f32 	%f186, %f182, %f185;
	ld.global.f32 	%f187, [%rd17+20];
	add.f32 	%f188, %f184, %f187;
	ld.global.f32 	%f189, [%rd15+24];
	add.f32 	%f190, %f186, %f189;
	ld.global.f32 	%f191, [%rd17+24];
	add.f32 	%f192, %f188, %f191;
	ld.global.f32 	%f193, [%rd15+28];
	add.f32 	%f609, %f190, %f193;
	ld.global.f32 	%f194, [%rd17+28];
	add.f32 	%f610, %f192, %f194;
	add.s32 	%r171, %r171, 8;
$L__BB0_9:
	setp.eq.s32 	%p10, %r15, 0;
	@%p10 bra 	$L__BB0_15;
	and.b32  	%r18, %r133, 3;
	setp.lt.u32 	%p11, %r15, 4;
	@%p11 bra 	$L__BB0_12;
	add.s32 	%r143, %r171, %r3;
	mul.wide.s32 	%rd18, %r143, 4;
	add.s64 	%rd19, %rd1, %rd18;
	ld.global.f32 	%f196, [%rd19];
	add.f32 	%f197, %f609, %f196;
	add.s32 	%r144, %r171, %r4;
	mul.wide.s32 	%rd20, %r144, 4;
	add.s64 	%rd21, %rd1, %rd20;
	ld.global.f32 	%f198, [%rd21];
	add.f32 	%f199, %f610, %f198;
	ld.global.f32 	%f200, [%rd19+4];
	add.f32 	%f201, %f197, %f200;
	ld.global.f32 	%f202, [%rd21+4];
	add.f32 	%f203, %f199, %f202;
	ld.global.f32 	%f204, [%rd19+8];
	add.f32 	%f205, %f201, %f204;
	ld.global.f32 	%f206, [%rd21+8];
	add.f32 	%f207, %f203, %f206;
	ld.global.f32 	%f208, [%rd19+12];
	add.f32 	%f609, %f205, %f208;
	ld.global.f32 	%f209, [%rd21+12];
	add.f32 	%f610, %f207, %f209;
	add.s32 	%r171, %r171, 4;
$L__BB0_12:
	setp.eq.s32 	%p12, %r18, 0;
	@%p12 bra 	$L__BB0_15;
	add.s32 	%r175, %r171, %r4;
	add.s32 	%r174, %r171, %r3;
	neg.s32 	%r173, %r18;
$L__BB0_14:
	.pragma "nounroll";
	mul.wide.s32 	%rd22, %r175, 4;
	add.s64 	%rd23, %rd1, %rd22;
	mul.wide.s32 	%rd24, %r174, 4;
	add.s64 	%rd25, %rd1, %rd24;
	ld.global.f32 	%f210, [%rd25];
	add.f32 	%f609, %f609, %f210;
	ld.global.f32 	%f211, [%rd23];
	add.f32 	%f610, %f610, %f211;
	add.s32 	%r175, %r175, 1;
	add.s32 	%r174, %r174, 1;
	add.s32 	%r173, %r173, 1;
	setp.ne.s32 	%p13, %r173, 0;
	@%p13 bra 	$L__BB0_14;
$L__BB0_15:
	setp.lt.s32 	%p14, %r133, 1;
	cvt.rn.f32.s32 	%f27, %r133;
	div.rn.f32 	%f28, %f609, %f27;
	div.rn.f32 	%f29, %f610, %f27;
	mov.f32 	%f618, 0f00000000;
	@%p14 bra 	$L__BB0_27;
	mul.lo.s32 	%r30, %r2, %r133;
	mul.lo.s32 	%r31, %r1, %r133;
	add.s32 	%r146, %r133, -1;
	and.b32  	%r32, %r133, 7;
	setp.lt.u32 	%p15, %r146, 7;
	mov.f32 	%f618, 0f00000000;
	mov.b32 	%r180, 0;
	@%p15 bra 	$L__BB0_19;
	and.b32  	%r180, %r133, 2147483640;
	neg.s32 	%r178, %r180;
	add.s64 	%rd3, %rd1, 16;
	mov.f32 	%f618, 0f00000000;
	mov.u32 	%r176, %r31;
	mov.u32 	%r177, %r30;
$L__BB0_18:
	.pragma "nounroll";
	mul.wide.s32 	%rd26, %r177, 4;
	add.s64 	%rd27, %rd3, %rd26;
	mul.wide.s32 	%rd28, %r176, 4;
	add.s64 	%rd29, %rd3, %rd28;
	ld.global.f32 	%f216, [%rd27+-16];
	ld.global.f32 	%f217, [%rd29+-16];
	sub.f32 	%f218, %f216, %f29;
	sub.f32 	%f219, %f217, %f28;
	fma.rn.f32 	%f220, %f218, %f219, %f618;
	ld.global.f32 	%f221, [%rd27+-12];
	ld.global.f32 	%f222, [%rd29+-12];
	sub.f32 	%f223, %f221, %f29;
	sub.f32 	%f224, %f222, %f28;
	fma.rn.f32 	%f225, %f223, %f224, %f220;
	ld.global.f32 	%f226, [%rd27+-8];
	ld.global.f32 	%f227, [%rd29+-8];
	sub.f32 	%f228, %f226, %f29;
	sub.f32 	%f229, %f227, %f28;
	fma.rn.f32 	%f230, %f228, %f229, %f225;
	ld.global.f32 	%f231, [%rd27+-4];
	ld.global.f32 	%f232, [%rd29+-4];
	sub.f32 	%f233, %f231, %f29;
	sub.f32 	%f234, %f232, %f28;
	fma.rn.f32 	%f235, %f233, %f234, %f230;
	ld.global.f32 	%f236, [%rd27];
	ld.global.f32 	%f237, [%rd29];
	sub.f32 	%f238, %f236, %f29;
	sub.f32 	%f239, %f237, %f28;
	fma.rn.f32 	%f240, %f238, %f239, %f235;
	ld.global.f32 	%f241, [%rd27+4];
	ld.global.f32 	%f242, [%rd29+4];
	sub.f32 	%f243, %f241, %f29;
	sub.f32 	%f244, %f242, %f28;
	fma.rn.f32 	%f245, %f243, %f244, %f240;
	ld.global.f32 	%f246, [%rd27+8];
	ld.global.f32 	%f247, [%rd29+8];
	sub.f32 	%f248, %f246, %f29;
	sub.f32 	%f249, %f247, %f28;
	fma.rn.f32 	%f250, %f248, %f249, %f245;
	ld.global.f32 	%f251, [%rd27+12];
	ld.global.f32 	%f252, [%rd29+12];
	sub.f32 	%f253, %f251, %f29;
	sub.f32 	%f254, %f252, %f28;
	fma.rn.f32 	%f618, %f253, %f254, %f250;
	add.s32 	%r178, %r178, 8;
	add.s32 	%r177, %r177, 8;
	add.s32 	%r176, %r176, 8;
	setp.ne.s32 	%p16, %r178, 0;
	@%p16 bra 	$L__BB0_18;
$L__BB0_19:
	setp.eq.s32 	%p17, %r32, 0;
	@%p17 bra 	$L__BB0_27;
	and.b32  	%r42, %r133, 3;
	setp.lt.u32 	%p18, %r32, 4;
	@%p18 bra 	$L__BB0_22;
	add.s32 	%r147, %r180, %r30;
	mul.wide.s32 	%rd30, %r147, 4;
	add.s64 	%rd31, %rd1, %rd30;
	ld.global.f32 	%f256, [%rd31];
	add.s32 	%r148, %r180, %r31;
	mul.wide.s32 	%rd32, %r148, 4;
	add.s64 	%rd33, %rd1, %rd32;
	ld.global.f32 	%f257, [%rd33];
	sub.f32 	%f258, %f256, %f29;
	sub.f32 	%f259, %f257, %f28;
	fma.rn.f32 	%f260, %f258, %f259, %f618;
	ld.global.f32 	%f261, [%rd31+4];
	ld.global.f32 	%f262, [%rd33+4];
	sub.f32 	%f263, %f261, %f29;
	sub.f32 	%f264, %f262, %f28;
	fma.rn.f32 	%f265, %f263, %f264, %f260;
	ld.global.f32 	%f266, [%rd31+8];
	ld.global.f32 	%f267, [%rd33+8];
	sub.f32 	%f268, %f266, %f29;
	sub.f32 	%f269, %f267, %f28;
	fma.rn.f32 	%f270, %f268, %f269, %f265;
	ld.global.f32 	%f271, [%rd31+12];
	ld.global.f32 	%f272, [%rd33+12];
	sub.f32 	%f273, %f271, %f29;
	sub.f32 	%f274, %f272, %f28;
	fma.rn.f32 	%f618, %f273, %f274, %f270;
	add.s32 	%r180, %r180, 4;
$L__BB0_22:
	setp.eq.s32 	%p19, %r42, 0;
	@%p19 bra 	$L__BB0_27;
	setp.eq.s32 	%p20, %r42, 1;
	@%p20 bra 	$L__BB0_25;
	add.s32 	%r149, %r180, %r30;
	mul.wide.s32 	%rd34, %r149, 4;
	add.s64 	%rd35, %rd1, %rd34;
	ld.global.f32 	%f276, [%rd35];
	add.s32 	%r150, %r180, %r31;
	mul.wide.s32 	%rd36, %r150, 4;
	add.s64 	%rd37, %rd1, %rd36;
	ld.global.f32 	%f277, [%rd37];
	sub.f32 	%f278, %f276, %f29;
	sub.f32 	%f279, %f277, %f28;
	fma.rn.f32 	%f280, %f278, %f279, %f618;
	ld.global.f32 	%f281, [%rd35+4];
	ld.global.f32 	%f282, [%rd37+4];
	sub.f32 	%f283, %f281, %f29;
	sub.f32 	%f284, %f282, %f28;
	fma.rn.f32 	%f618, %f283, %f284, %f280;
	add.s32 	%r180, %r180, 2;
$L__BB0_25:
	and.b32  	%r151, %r133, 1;
	setp.eq.b32 	%p21, %r151, 1;
	not.pred 	%p22, %p21;
	@%p22 bra 	$L__BB0_27;
	add.s32 	%r152, %r180, %r30;
	mul.wide.s32 	%rd38, %r152, 4;
	add.s64 	%rd39, %rd1, %rd38;
	ld.global.f32 	%f285, [%rd39];
	add.s32 	%r153, %r180, %r31;
	mul.wide.s32 	%rd40, %r153, 4;
	add.s64 	%rd41, %rd1, %rd40;
	ld.global.f32 	%f286, [%rd41];
	sub.f32 	%f287, %f285, %f29;
	sub.f32 	%f288, %f286, %f28;
	fma.rn.f32 	%f618, %f287, %f288, %f618;
$L__BB0_27:
	setp.lt.s32 	%p23, %r133, 1;
	add.s32 	%r47, %r133, -1;
	cvt.rn.f32.s32 	%f42, %r47;
	mov.f32 	%f627, 0f00000000;
	@%p23 bra 	$L__BB0_40;
	mul.lo.s32 	%r48, %r1, %r133;
	and.b32  	%r49, %r133, 15;
	setp.lt.u32 	%p24, %r47, 15;
	mov.f32 	%f627, 0f00000000;
	mov.b32 	%r185, 0;
	@%p24 bra 	$L__BB0_31;
	and.b32  	%r185, %r133, 2147483632;
	neg.s32 	%r183, %r185;
	add.s64 	%rd4, %rd1, 32;
	mov.f32 	%f627, 0f00000000;
	mov.u32 	%r182, %r48;
$L__BB0_30:
	.pragma "nounroll";
	mul.wide.s32 	%rd42, %r182, 4;
	add.s64 	%rd43, %rd4, %rd42;
	ld.global.f32 	%f293, [%rd43+-32];
	add.f32 	%f294, %f627, %f293;
	ld.global.f32 	%f295, [%rd43+-28];
	add.f32 	%f296, %f294, %f295;
	ld.global.f32 	%f297, [%rd43+-24];
	add.f32 	%f298, %f296, %f297;
	ld.global.f32 	%f299, [%rd43+-20];
	add.f32 	%f300, %f298, %f299;
	ld.global.f32 	%f301, [%rd43+-16];
	add.f32 	%f302, %f300, %f301;
	ld.global.f32 	%f303, [%rd43+-12];
	add.f32 	%f304, %f302, %f303;
	ld.global.f32 	%f305, [%rd43+-8];
	add.f32 	%f306, %f304, %f305;
	ld.global.f32 	%f307, [%rd43+-4];
	add.f32 	%f308, %f306, %f307;
	ld.global.f32 	%f309, [%rd43];
	add.f32 	%f310, %f308, %f309;
	ld.global.f32 	%f311, [%rd43+4];
	add.f32 	%f312, %f310, %f311;
	ld.global.f32 	%f313, [%rd43+8];
	add.f32 	%f314, %f312, %f313;
	ld.global.f32 	%f315, [%rd43+12];
	add.f32 	%f316, %f314, %f315;
	ld.global.f32 	%f317, [%rd43+16];
	add.f32 	%f318, %f316, %f317;
	ld.global.f32 	%f319, [%rd43+20];
	add.f32 	%f320, %f318, %f319;
	ld.global.f32 	%f321, [%rd43+24];
	add.f32 	%f322, %f320, %f321;
	ld.global.f32 	%f323, [%rd43+28];
	add.f32 	%f627, %f322, %f323;
	add.s32 	%r183, %r183, 16;
	add.s32 	%r182, %r182, 16;
	setp.ne.s32 	%p25, %r183, 0;
	@%p25 bra 	$L__BB0_30;
$L__BB0_31:
	setp.eq.s32 	%p26, %r49, 0;
	@%p26 bra 	$L__BB0_40;
	and.b32  	%r57, %r133, 7;
	setp.lt.u32 	%p27, %r49, 8;
	@%p27 bra 	$L__BB0_34;
	add.s32 	%r155, %r185, %r48;
	mul.wide.s32 	%rd44, %r155, 4;
	add.s64 	%rd45, %rd1, %rd44;
	ld.global.f32 	%f325, [%rd45];
	add.f32 	%f326, %f627, %f325;
	ld.global.f32 	%f327, [%rd45+4];
	add.f32 	%f328, %f326, %f327;
	ld.global.f32 	%f329, [%rd45+8];
	add.f32 	%f330, %f328, %f329;
	ld.global.f32 	%f331, [%rd45+12];
	add.f32 	%f332, %f330, %f331;
	ld.global.f32 	%f333, [%rd45+16];
	add.f32 	%f334, %f332, %f333;
	ld.global.f32 	%f335, [%rd45+20];
	add.f32 	%f336, %f334, %f335;
	ld.global.f32 	%f337, [%rd45+24];
	add.f32 	%f338, %f336, %f337;
	ld.global.f32 	%f339, [%rd45+28];
	add.f32 	%f627, %f338, %f339;
	add.s32 	%r185, %r185, 8;
$L__BB0_34:
	setp.eq.s32 	%p28, %r57, 0;
	@%p28 bra 	$L__BB0_40;
	and.b32  	%r60, %r133, 3;
	setp.lt.u32 	%p29, %r57, 4;
	@%p29 bra 	$L__BB0_37;
	add.s32 	%r156, %r185, %r48;
	mul.wide.s32 	%rd46, %r156, 4;
	add.s64 	%rd47, %rd1, %rd46;
	ld.global.f32 	%f341, [%rd47];
	add.f32 	%f342, %f627, %f341;
	ld.global.f32 	%f343, [%rd47+4];
	add.f32 	%f344, %f342, %f343;
	ld.global.f32 	%f345, [%rd47+8];
	add.f32 	%f346, %f344, %f345;
	ld.global.f32 	%f347, [%rd47+12];
	add.f32 	%f627, %f346, %f347;
	add.s32 	%r185, %r185, 4;
$L__BB0_37:
	setp.eq.s32 	%p30, %r60, 0;
	@%p30 bra 	$L__BB0_40;
	add.s32 	%r188, %r185, %r48;
	neg.s32 	%r187, %r60;
$L__BB0_39:
	.pragma "nounroll";
	mul.wide.s32 	%rd48, %r188, 4;
	add.s64 	%rd49, %rd1, %rd48;
	ld.global.f32 	%f348, [%rd49];
	add.f32 	%f627, %f627, %f348;
	add.s32 	%r188, %r188, 1;
	add.s32 	%r187, %r187, 1;
	setp.ne.s32 	%p31, %r187, 0;
	@%p31 bra 	$L__BB0_39;
$L__BB0_40:
	setp.lt.s32 	%p32, %r133, 1;
	div.rn.f32 	%f56, %f627, %f27;
	mov.f32 	%f636, 0f00000000;
	@%p32 bra 	$L__BB0_53;
	mul.lo.s32 	%r69, %r1, %r133;
	and.b32  	%r70, %r133, 15;
	setp.lt.u32 	%p33, %r47, 15;
	mov.f32 	%f636, 0f00000000;
	mov.b32 	%r192, 0;
	@%p33 bra 	$L__BB0_44;
	and.b32  	%r192, %r133, 2147483632;
	neg.s32 	%r190, %r192;
	add.s64 	%rd5, %rd1, 32;
	mov.f32 	%f636, 0f00000000;
	mov.u32 	%r189, %r69;
$L__BB0_43:
	.pragma "nounroll";
	mul.wide.s32 	%rd50, %r189, 4;
	add.s64 	%rd51, %rd5, %rd50;
	ld.global.f32 	%f353, [%rd51+-32];
	sub.f32 	%f354, %f353, %f56;
	fma.rn.f32 	%f355, %f354, %f354, %f636;
	ld.global.f32 	%f356, [%rd51+-28];
	sub.f32 	%f357, %f356, %f56;
	fma.rn.f32 	%f358, %f357, %f357, %f355;
	ld.global.f32 	%f359, [%rd51+-24];
	sub.f32 	%f360, %f359, %f56;
	fma.rn.f32 	%f361, %f360, %f360, %f358;
	ld.global.f32 	%f362, [%rd51+-20];
	sub.f32 	%f363, %f362, %f56;
	fma.rn.f32 	%f364, %f363, %f363, %f361;
	ld.global.f32 	%f365, [%rd51+-16];
	sub.f32 	%f366, %f365, %f56;
	fma.rn.f32 	%f367, %f366, %f366, %f364;
	ld.global.f32 	%f368, [%rd51+-12];
	sub.f32 	%f369, %f368, %f56;
	fma.rn.f32 	%f370, %f369, %f369, %f367;
	ld.global.f32 	%f371, [%rd51+-8];
	sub.f32 	%f372, %f371, %f56;
	fma.rn.f32 	%f373, %f372, %f372, %f370;
	ld.global.f32 	%f374, [%rd51+-4];
	sub.f32 	%f375, %f374, %f56;
	fma.rn.f32 	%f376, %f375, %f375, %f373;
	ld.global.f32 	%f377, [%rd51];
	sub.f32 	%f378, %f377, %f56;
	fma.rn.f32 	%f379, %f378, %f378, %f376;
	ld.global.f32 	%f380, [%rd51+4];
	sub.f32 	%f381, %f380, %f56;
	fma.rn.f32 	%f382, %f381, %f381, %f379;
	ld.global.f32 	%f383, [%rd51+8];
	sub.f32 	%f384, %f383, %f56;
	fma.rn.f32 	%f385, %f384, %f384, %f382;
	ld.global.f32 	%f386, [%rd51+12];
	sub.f32 	%f387, %f386, %f56;
	fma.rn.f32 	%f388, %f387, %f387, %f385;
	ld.global.f32 	%f389, [%rd51+16];
	sub.f32 	%f390, %f389, %f56;
	fma.rn.f32 	%f391, %f390, %f390, %f388;
	ld.global.f32 	%f392, [%rd51+20];
	sub.f32 	%f393, %f392, %f56;
	fma.rn.f32 	%f394, %f393, %f393, %f391;
	ld.global.f32 	%f395, [%rd51+24];
	sub.f32 	%f396, %f395, %f56;
	fma.rn.f32 	%f397, %f396, %f396, %f394;
	ld.global.f32 	%f398, [%rd51+28];
	sub.f32 	%f399, %f398, %f56;
	fma.rn.f32 	%f636, %f399, %f399, %f397;
	add.s32 	%r190, %r190, 16;
	add.s32 	%r189, %r189, 16;
	setp.ne.s32 	%p34, %r190, 0;
	@%p34 bra 	$L__BB0_43;
$L__BB0_44:
	setp.eq.s32 	%p35, %r70, 0;
	@%p35 bra 	$L__BB0_53;
	and.b32  	%r78, %r133, 7;
	setp.lt.u32 	%p36, %r70, 8;
	@%p36 bra 	$L__BB0_47;
	add.s32 	%r158, %r192, %r69;
	mul.wide.s32 	%rd52, %r158, 4;
	add.s64 	%rd53, %rd1, %rd52;
	ld.global.f32 	%f401, [%rd53];
	sub.f32 	%f402, %f401, %f56;
	fma.rn.f32 	%f403, %f402, %f402, %f636;
	ld.global.f32 	%f404, [%rd53+4];
	sub.f32 	%f405, %f404, %f56;
	fma.rn.f32 	%f406, %f405, %f405, %f403;
	ld.global.f32 	%f407, [%rd53+8];
	sub.f32 	%f408, %f407, %f56;
	fma.rn.f32 	%f409, %f408, %f408, %f406;
	ld.global.f32 	%f410, [%rd53+12];
	sub.f32 	%f411, %f410, %f56;
	fma.rn.f32 	%f412, %f411, %f411, %f409;
	ld.global.f32 	%f413, [%rd53+16];
	sub.f32 	%f414, %f413, %f56;
	fma.rn.f32 	%f415, %f414, %f414, %f412;
	ld.global.f32 	%f416, [%rd53+20];
	sub.f32 	%f417, %f416, %f56;
	fma.rn.f32 	%f418, %f417, %f417, %f415;
	ld.global.f32 	%f419, [%rd53+24];
	sub.f32 	%f420, %f419, %f56;
	fma.rn.f32 	%f421, %f420, %f420, %f418;
	ld.global.f32 	%f422, [%rd53+28];
	sub.f32 	%f423, %f422, %f56;
	fma.rn.f32 	%f636, %f423, %f423, %f421;
	add.s32 	%r192, %r192, 8;
$L__BB0_47:
	setp.eq.s32 	%p37, %r78, 0;
	@%p37 bra 	$L__BB0_53;
	and.b32  	%r81, %r133, 3;
	setp.lt.u32 	%p38, %r78, 4;
	@%p38 bra 	$L__BB0_50;
	add.s32 	%r159, %r192, %r69;
	mul.wide.s32 	%rd54, %r159, 4;
	add.s64 	%rd55, %rd1, %rd54;
	ld.global.f32 	%f425, [%rd55];
	sub.f32 	%f426, %f425, %f56;
	fma.rn.f32 	%f427, %f426, %f426, %f636;
	ld.global.f32 	%f428, [%rd55+4];
	sub.f32 	%f429, %f428, %f56;
	fma.rn.f32 	%f430, %f429, %f429, %f427;
	ld.global.f32 	%f431, [%rd55+8];
	sub.f32 	%f432, %f431, %f56;
	fma.rn.f32 	%f433, %f432, %f432, %f430;
	ld.global.f32 	%f434, [%rd55+12];
	sub.f32 	%f435, %f434, %f56;
	fma.rn.f32 	%f636, %f435, %f435, %f433;
	add.s32 	%r192, %r192, 4;
$L__BB0_50:
	setp.eq.s32 	%p39, %r81, 0;
	@%p39 bra 	$L__BB0_53;
	add.s32 	%r195, %r192, %r69;
	neg.s32 	%r194, %r81;
$L__BB0_52:
	.pragma "nounroll";
	mul.wide.s32 	%rd56, %r195, 4;
	add.s64 	%rd57, %rd1, %rd56;
	ld.global.f32 	%f436, [%rd57];
	sub.f32 	%f437, %f436, %f56;
	fma.rn.f32 	%f636, %f437, %f437, %f636;
	add.s32 	%r195, %r195, 1;
	add.s32 	%r194, %r194, 1;
	setp.ne.s32 	%p40, %r194, 0;
	@%p40 bra 	$L__BB0_52;
$L__BB0_53:
	setp.lt.s32 	%p41, %r133, 1;
	div.rn.f32 	%f70, %f636, %f42;
	mov.f32 	%f645, 0f00000000;
	@%p41 bra 	$L__BB0_66;
	mul.lo.s32 	%r90, %r2, %r133;
	and.b32  	%r91, %r133, 15;
	setp.lt.u32 	%p42, %r47, 15;
	mov.f32 	%f645, 0f00000000;
	mov.b32 	%r199, 0;
	@%p42 bra 	$L__BB0_57;
	and.b32  	%r199, %r133, 2147483632;
	neg.s32 	%r197, %r199;
	add.s64 	%rd6, %rd1, 32;
	mov.f32 	%f645, 0f00000000;
	mov.u32 	%r196, %r90;
$L__BB0_56:
	.pragma "nounroll";
	mul.wide.s32 	%rd58, %r196, 4;
	add.s64 	%rd59, %rd6, %rd58;
	ld.global.f32 	%f442, [%rd59+-32];
	add.f32 	%f443, %f645, %f442;
	ld.global.f32 	%f444, [%rd59+-28];
	add.f32 	%f445, %f443, %f444;
	ld.global.f32 	%f446, [%rd59+-24];
	add.f32 	%f447, %f445, %f446;
	ld.global.f32 	%f448, [%rd59+-20];
	add.f32 	%f449, %f447, %f448;
	ld.global.f32 	%f450, [%rd59+-16];
	add.f32 	%f451, %f449, %f450;
	ld.global.f32 	%f452, [%rd59+-12];
	add.f32 	%f453, %f451, %f452;
	ld.global.f32 	%f454, [%rd59+-8];
	add.f32 	%f455, %f453, %f454;
	ld.global.f32 	%f456, [%rd59+-4];
	add.f32 	%f457, %f455, %f456;
	ld.global.f32 	%f458, [%rd59];
	add.f32 	%f459, %f457, %f458;
	ld.global.f32 	%f460, [%rd59+4];
	add.f32 	%f461, %f459, %f460;
	ld.global.f32 	%f462, [%rd59+8];
	add.f32 	%f463, %f461, %f462;
	ld.global.f32 	%f464, [%rd59+12];
	add.f32 	%f465, %f463, %f464;
	ld.global.f32 	%f466, [%rd59+16];
	add.f32 	%f467, %f465, %f466;
	ld.global.f32 	%f468, [%rd59+20];
	add.f32 	%f469, %f467, %f468;
	ld.global.f32 	%f470, [%rd59+24];
	add.f32 	%f471, %f469, %f470;
	ld.global.f32 	%f472, [%rd59+28];
	add.f32 	%f645, %f471, %f472;
	add.s32 	%r197, %r197, 16;
	add.s32 	%r196, %r196, 16;
	setp.ne.s32 	%p43, %r197, 0;
	@%p43 bra 	$L__BB0_56;
$L__BB0_57:
	setp.eq.s32 	%p44, %r91, 0;
	@%p44 bra 	$L__BB0_66;
	and.b32  	%r99, %r133, 7;
	setp.lt.u32 	%p45, %r91, 8;
	@%p45 bra 	$L__BB0_60;
	add.s32 	%r161, %r199, %r90;
	mul.wide.s32 	%rd60, %r161, 4;
	add.s64 	%rd61, %rd1, %rd60;
	ld.global.f32 	%f474, [%rd61];
	add.f32 	%f475, %f645, %f474;
	ld.global.f32 	%f476, [%rd61+4];
	add.f32 	%f477, %f475, %f476;
	ld.global.f32 	%f478, [%rd61+8];
	add.f32 	%f479, %f477, %f478;
	ld.global.f32 	%f480, [%rd61+12];
	add.f32 	%f481, %f479, %f480;
	ld.global.f32 	%f482, [%rd61+16];
	add.f32 	%f483, %f481, %f482;
	ld.global.f32 	%f484, [%rd61+20];
	add.f32 	%f485, %f483, %f484;
	ld.global.f32 	%f486, [%rd61+24];
	add.f32 	%f487, %f485, %f486;
	ld.global.f32 	%f488, [%rd61+28];
	add.f32 	%f645, %f487, %f488;
	add.s32 	%r199, %r199, 8;
$L__BB0_60:
	setp.eq.s32 	%p46, %r99, 0;
	@%p46 bra 	$L__BB0_66;
	and.b32  	%r102, %r133, 3;
	setp.lt.u32 	%p47, %r99, 4;
	@%p47 bra 	$L__BB0_63;
	add.s32 	%r162, %r199, %r90;
	mul.wide.s32 	%rd62, %r162, 4;
	add.s64 	%rd63, %rd1, %rd62;
	ld.global.f32 	%f490, [%rd63];
	add.f32 	%f491, %f645, %f490;
	ld.global.f32 	%f492, [%rd63+4];
	add.f32 	%f493, %f491, %f492;
	ld.global.f32 	%f494, [%rd63+8];
	add.f32 	%f495, %f493, %f494;
	ld.global.f32 	%f496, [%rd63+12];
	add.f32 	%f645, %f495, %f496;
	add.s32 	%r199, %r199, 4;
$L__BB0_63:
	setp.eq.s32 	%p48, %r102, 0;
	@%p48 bra 	$L__BB0_66;
	add.s32 	%r202, %r199, %r90;
	neg.s32 	%r201, %r102;
$L__BB0_65:
	.pragma "nounroll";
	mul.wide.s32 	%rd64, %r202, 4;
	add.s64 	%rd65, %rd1, %rd64;
	ld.global.f32 	%f497, [%rd65];
	add.f32 	%f645, %f645, %f497;
	add.s32 	%r202, %r202, 1;
	add.s32 	%r201, %r201, 1;
	setp.ne.s32 	%p49, %r201, 0;
	@%p49 bra 	$L__BB0_65;
$L__BB0_66:
	setp.lt.s32 	%p50, %r133, 1;
	div.rn.f32 	%f84, %f645, %f27;
	mov.f32 	%f654, 0f00000000;
	@%p50 bra 	$L__BB0_79;
	mul.lo.s32 	%r111, %r2, %r133;
	and.b32  	%r112, %r133, 15;
	setp.lt.u32 	%p51, %r47, 15;
	mov.f32 	%f654, 0f00000000;
	mov.b32 	%r206, 0;
	@%p51 bra 	$L__BB0_70;
	and.b32  	%r206, %r133, 2147483632;
	neg.s32 	%r204, %r206;
	add.s64 	%rd7, %rd1, 32;
	mov.f32 	%f654, 0f00000000;
	mov.u32 	%r203, %r111;
$L__BB0_69:
	.pragma "nounroll";
	mul.wide.s32 	%rd66, %r203, 4;
	add.s64 	%rd67, %rd7, %rd66;
	ld.global.f32 	%f502, [%rd67+-32];
	sub.f32 	%f503, %f502, %f84;
	fma.rn.f32 	%f504, %f503, %f503, %f654;
	ld.global.f32 	%f505, [%rd67+-28];
	sub.f32 	%f506, %f505, %f84;
	fma.rn.f32 	%f507, %f506, %f506, %f504;
	ld.global.f32 	%f508, [%rd67+-24];
	sub.f32 	%f509, %f508, %f84;
	fma.rn.f32 	%f510, %f509, %f509, %f507;
	ld.global.f32 	%f511, [%rd67+-20];
	sub.f32 	%f512, %f511, %f84;
	fma.rn.f32 	%f513, %f512, %f512, %f510;
	ld.global.f32 	%f514, [%rd67+-16];
	sub.f32 	%f515, %f514, %f84;
	fma.rn.f32 	%f516, %f515, %f515, %f513;
	ld.global.f32 	%f517, [%rd67+-12];
	sub.f32 	%f518, %f517, %f84;
	fma.rn.f32 	%f519, %f518, %f518, %f516;
	ld.global.f32 	%f520, [%rd67+-8];
	sub.f32 	%f521, %f520, %f84;
	fma.rn.f32 	%f522, %f521, %f521, %f519;
	ld.global.f32 	%f523, [%rd67+-4];
	sub.f32 	%f524, %f523, %f84;
	fma.rn.f32 	%f525, %f524, %f524, %f522;
	ld.global.f32 	%f526, [%rd67];
	sub.f32 	%f527, %f526, %f84;
	fma.rn.f32 	%f528, %f527, %f527, %f525;
	ld.global.f32 	%f529, [%rd67+4];
	sub.f32 	%f530, %f529, %f84;
	fma.rn.f32 	%f531, %f530, %f530, %f528;
	ld.global.f32 	%f532, [%rd67+8];
	sub.f32 	%f533, %f532, %f84;
	fma.rn.f32 	%f534, %f533, %f533, %f531;
	ld.global.f32 	%f535, [%rd67+12];
	sub.f32 	%f536, %f535, %f84;
	fma.rn.f32 	%f537, %f536, %f536, %f534;
	ld.global.f32 	%f538, [%rd67+16];
	sub.f32 	%f539, %f538, %f84;
	fma.rn.f32 	%f540, %f539, %f539, %f537;
	ld.global.f32 	%f541, [%rd67+20];
	sub.f32 	%f542, %f541, %f84;
	fma.rn.f32 	%f543, %f542, %f542, %f540;
	ld.global.f32 	%f544, [%rd67+24];
	sub.f32 	%f545, %f544, %f84;
	fma.rn.f32 	%f546, %f545, %f545, %f543;
	ld.global.f32 	%f547, [%rd67+28];
	sub.f32 	%f548, %f547, %f84;
	fma.rn.f32 	%f654, %f548, %f548, %f546;
	add.s32 	%r204, %r204, 16;
	add.s32 	%r203, %r203, 16;
	setp.ne.s32 	%p52, %r204, 0;
	@%p52 bra 	$L__BB0_69;
$L__BB0_70:
	setp.eq.s32 	%p53, %r112, 0;
	@%p53 bra 	$L__BB0_79;
	and.b32  	%r120, %r133, 7;
	setp.lt.u32 	%p54, %r112, 8;
	@%p54 bra 	$L__BB0_73;
	add.s32 	%r164, %r206, %r111;
	mul.wide.s32 	%rd68, %r164, 4;
	add.s64 	%rd69, %rd1, %rd68;
	ld.global.f32 	%f550, [%rd69];
	sub.f32 	%f551, %f550, %f84;
	fma.rn.f32 	%f552, %f551, %f551, %f654;
	ld.global.f32 	%f553, [%rd69+4];
	sub.f32 	%f554, %f553, %f84;
	fma.rn.f32 	%f555, %f554, %f554, %f552;
	ld.global.f32 	%f556, [%rd69+8];
	sub.f32 	%f557, %f556, %f84;
	fma.rn.f32 	%f558, %f557, %f557, %f555;
	ld.global.f32 	%f559, [%rd69+12];
	sub.f32 	%f560, %f559, %f84;
	fma.rn.f32 	%f561, %f560, %f560, %f558;
	ld.global.f32 	%f562, [%rd69+16];
	sub.f32 	%f563, %f562, %f84;
	fma.rn.f32 	%f564, %f563, %f563, %f561;
	ld.global.f32 	%f565, [%rd69+20];
	sub.f32 	%f566, %f565, %f84;
	fma.rn.f32 	%f567, %f566, %f566, %f564;
	ld.global.f32 	%f568, [%rd69+24];
	sub.f32 	%f569, %f568, %f84;
	fma.rn.f32 	%f570, %f569, %f569, %f567;
	ld.global.f32 	%f571, [%rd69+28];
	sub.f32 	%f572, %f571, %f84;
	fma.rn.f32 	%f654, %f572, %f572, %f570;
	add.s32 	%r206, %r206, 8;
$L__BB0_73:
	setp.eq.s32 	%p55, %r120, 0;
	@%p55 bra 	$L__BB0_79;
	and.b32  	%r123, %r133, 3;
	setp.lt.u32 	%p56, %r120, 4;
	@%p56 bra 	$L__BB0_76;
	add.s32 	%r165, %r206, %r111;
	mul.wide.s32 	%rd70, %r165, 4;
	add.s64 	%rd71, %rd1, %rd70;
	ld.global.f32 	%f574, [%rd71];
	sub.f32 	%f575, %f574, %f84;
	fma.rn.f32 	%f576, %f575, %f575, %f654;
	ld.global.f32 	%f577, [%rd71+4];
	sub.f32 	%f578, %f577, %f84;
	fma.rn.f32 	%f579, %f578, %f578, %f576;
	ld.global.f32 	%f580, [%rd71+8];
	sub.f32 	%f581, %f580, %f84;
	fma.rn.f32 	%f582, %f581, %f581, %f579;
	ld.global.f32 	%f583, [%rd71+12];
	sub.f32 	%f584, %f583, %f84;
	fma.rn.f32 	%f654, %f584, %f584, %f582;
	add.s32 	%r206, %r206, 4;
$L__BB0_76:
	setp.eq.s32 	%p57, %r123, 0;
	@%p57 bra 	$L__BB0_79;
	add.s32 	%r209, %r206, %r111;
	neg.s32 	%r208, %r123;
$L__BB0_78:
	.pragma "nounroll";
	mul.wide.s32 	%rd72, %r209, 4;
	add.s64 	%rd73, %rd1, %rd72;
	ld.global.f32 	%f585, [%rd73];
	sub.f32 	%f586, %f585, %f84;
	fma.rn.f32 	%f654, %f586, %f586, %f654;
	add.s32 	%r209, %r209, 1;
	add.s32 	%r208, %r208, 1;
	setp.ne.s32 	%p58, %r208, 0;
	@%p58 bra 	$L__BB0_78;
$L__BB0_79:
	div.rn.f32 	%f587, %f654, %f42;
	sqrt.rn.f32 	%f588, %f587;
	sqrt.rn.f32 	%f589, %f70;
	mul.f32 	%f590, %f589, %f588;
	div.rn.f32 	%f591, %f618, %f42;
	div.rn.f32 	%f592, %f591, %f590;
	mad.lo.s32 	%r166, %r2, %r132, %r1;
	cvta.to.global.u64 	%rd74, %rd8;
	mul.wide.s32 	%rd75, %r166, 4;
	add.s64 	%rd76, %rd74, %rd75;
	st.global.f32 	[%rd76], %f592;
$L__BB0_80:
	ret;

}


// ===== COMPILED SASS (sm_100) =====

	.target	sm_100

	.elftype	@"ET_EXEC"


//--------------------- .note.nv.tkinfo           --------------------------
	.section	.note.nv.tkinfo,"",@"SHT_NOTE"
	.sectionflags	@"SHF_NOTE_NV_TKINFO"
	.tkinfo
        /*0018*/ 	.word	0x00000002
        /*0030*/ 	.string	""
        /*0030*/ 	.string	"ptxas"
        /*0030*/ 	.string	"Cuda compilation tools, release 13.0, V13.0.88"
        /*0030*/ 	.string	"Build cuda_13.0.r13.0/compiler.36424714_0"
        /*0030*/ 	.string	"-arch sm_100 -m 64 "



//--------------------- .note.nv.cuinfo           --------------------------
	.section	.note.nv.cuinfo,"",@"SHT_NOTE"
	.sectionflags	@"SHF_NOTE_NV_CUINFO"
        /*0018*/ 	.short	0x0002
        /*001a*/ 	.short	0x0064
        /*001c*/ 	.short	0x0082
	.zero		2


//--------------------- .nv.info                  --------------------------
	.section	.nv.info,"",@"SHT_CUDA_INFO"
	.align	4


	//----- nvinfo : EIATTR_REGCOUNT
	.align		4
        /*0000*/ 	.byte	0x04, 0x2f
        /*0002*/ 	.short	(.L_1 - .L_0)
	.align		4
.L_0:
        /*0004*/ 	.word	index@(_Z15deviceCorrelateiiPKfPf)
        /*0008*/ 	.word	0x00000020


	//----- nvinfo : EIATTR_FRAME_SIZE
	.align		4
.L_1:
        /*000c*/ 	.byte	0x04, 0x11
        /*000e*/ 	.short	(.L_3 - .L_2)
	.align		4
.L_2:
        /*0010*/ 	.word	index@($__internal_1_$__cuda_sm3x_div_rn_noftz_f32_slowpath)
        /*0014*/ 	.word	0x00000000


	//----- nvinfo : EIATTR_FRAME_SIZE
	.align		4
.L_3:
        /*0018*/ 	.byte	0x04, 0x11
        /*001a*/ 	.short	(.L_5 - .L_4)
	.align		4
.L_4:
        /*001c*/ 	.word	index@($__internal_0_$__cuda_sm20_sqrt_rn_f32_slowpath)
        /*0020*/ 	.word	0x00000000


	//----- nvinfo : EIATTR_FRAME_SIZE
	.align		4
.L_5:
        /*0024*/ 	.byte	0x04, 0x11
        /*0026*/ 	.short	(.L_7 - .L_6)
	.align		4
.L_6:
        /*0028*/ 	.word	index@(_Z15deviceCorrelateiiPKfPf)
        /*002c*/ 	.word	0x00000000


	//----- nvinfo : EIATTR_MIN_STACK_SIZE
	.align		4
.L_7:
        /*0030*/ 	.byte	0x04, 0x12
        /*0032*/ 	.short	(.L_9 - .L_8)
	.align		4
.L_8:
        /*0034*/ 	.word	index@(_Z15deviceCorrelateiiPKfPf)
        /*0038*/ 	.word	0x00000000
.L_9:


//--------------------- .nv.compat                --------------------------
	.section	.nv.compat,"",@"SHT_CUDA_COMPAT_INFO"
	.align	4
        /*0000*/ 	.byte	0x02, 0x09, 0x00, 0x00, 0x02, 0x02, 0x01, 0x00, 0x02, 0x05, 0x05, 0x00, 0x03, 0x07, 0x01, 0x01
        /*0010*/ 	.byte	0x02, 0x03, 0x00, 0x00, 0x02, 0x06, 0x01, 0x00, 0x04, 0x0b, 0x08, 0x00, 0x01, 0x00, 0x00, 0x00
        /*0020*/ 	.byte	0x00, 0x00, 0x00, 0x00


//--------------------- .nv.info._Z15deviceCorrelateiiPKfPf --------------------------
	.section	.nv.info._Z15deviceCorrelateiiPKfPf,"",@"SHT_CUDA_INFO"
	.sectionflags	@""
	.align	4


	//----- nvinfo : EIATTR_CUDA_API_VERSION
	.align		4
        /*0000*/ 	.byte	0x04, 0x37
        /*0002*/ 	.short	(.L_11 - .L_10)
.L_10:
        /*0004*/ 	.word	0x00000082


	//----- nvinfo : EIATTR_KPARAM_INFO
	.align		4
.L_11:
        /*0008*/ 	.byte	0x04, 0x17
        /*000a*/ 	.short	(.L_13 - .L_12)
.L_12:
        /*000c*/ 	.word	0x00000000
        /*0010*/ 	.short	0x0003
        /*0012*/ 	.short	0x0010
        /*0014*/ 	.byte	0x00, 0xf5, 0x21, 0x00


	//----- nvinfo : EIATTR_KPARAM_INFO
	.align		4
.L_13:
        /*0018*/ 	.byte	0x04, 0x17
        /*001a*/ 	.short	(.L_15 - .L_14)
.L_14:
        /*001c*/ 	.word	0x00000000
        /*0020*/ 	.short	0x0002
        /*0022*/ 	.short	0x0008
        /*0024*/ 	.byte	0x00, 0xf5, 0x21, 0x00


	//----- nvinfo : EIATTR_KPARAM_INFO
	.align		4
.L_15:
        /*0028*/ 	.byte	0x04, 0x17
        /*002a*/ 	.short	(.L_17 - .L_16)
.L_16:
        /*002c*/ 	.word	0x00000000
        /*0030*/ 	.short	0x0001
        /*0032*/ 	.short	0x0004
        /*0034*/ 	.byte	0x00, 0xf0, 0x11, 0x00


	//----- nvinfo : EIATTR_KPARAM_INFO
	.align		4
.L_17:
        /*0038*/ 	.byte	0x04, 0x17
        /*003a*/ 	.short	(.L_19 - .L_18)
.L_18:
        /*003c*/ 	.word	0x00000000
        /*0040*/ 	.short	0x0000
        /*0042*/ 	.short	0x0000
        /*0044*/ 	.byte	0x00, 0xf0, 0x11, 0x00


	//----- nvinfo : EIATTR_SPARSE_MMA_MASK
	.align		4
.L_19:
        /*0048*/ 	.byte	0x03, 0x50
        /*004a*/ 	.short	0x0000


	//----- nvinfo : EIATTR_MAXREG_COUNT
	.align		4
        /*004c*/ 	.byte	0x03, 0x1b
        /*004e*/ 	.short	0x00ff


	//----- nvinfo : EIATTR_MERCURY_ISA_VERSION
	.align		4
        /*0050*/ 	.byte	0x03, 0x5f
        /*0052*/ 	.short	0x0101


	//----- nvinfo : EIATTR_VRC_CTA_INIT_COUNT
	.align		4
        /*0054*/ 	.byte	0x02, 0x4a
	.zero		1
	.zero		1


	//----- nvinfo : EIATTR_EXIT_INSTR_OFFSETS
	.align		4
        /*0058*/ 	.byte	0x04, 0x1c
        /*005a*/ 	.short	(.L_21 - .L_20)


	//   ....[0]....
.L_20:
        /*005c*/ 	.word	0x00000200


	//   ....[1]....
        /*0060*/ 	.word	0x00000230


	//   ....[2]....
        /*0064*/ 	.word	0x00003e90


	//----- nvinfo : EIATTR_CRS_STACK_SIZE
	.align		4
.L_21:
        /*0068*/ 	.byte	0x04, 0x1e
        /*006a*/ 	.short	(.L_23 - .L_22)
.L_22:
        /*006c*/ 	.word	0x00000000


	//----- nvinfo : EIATTR_CBANK_PARAM_SIZE
	.align		4
.L_23:
        /*0070*/ 	.byte	0x03, 0x19
        /*0072*/ 	.short	0x0018


	//----- nvinfo : EIATTR_PARAM_CBANK
	.align		4
        /*0074*/ 	.byte	0x04, 0x0a
        /*0076*/ 	.short	(.L_25 - .L_24)
	.align		4
.L_24:
        /*0078*/ 	.word	index@(.nv.constant0._Z15deviceCorrelateiiPKfPf)
        /*007c*/ 	.short	0x0380
        /*007e*/ 	.short	0x0018


	//----- nvinfo : EIATTR_SW_WAR
	.align		4
.L_25:
        /*0080*/ 	.byte	0x04, 0x36
        /*0082*/ 	.short	(.L_27 - .L_26)
.L_26:
        /*0084*/ 	.word	0x00000008
.L_27:


//--------------------- .nv.callgraph             --------------------------
	.section	.nv.callgraph,"",@"SHT_CUDA_CALLGRAPH"
	.align	4
	.sectionentsize	8
	.align		4
        /*0000*/ 	.word	0x00000000
	.align		4
        /*0004*/ 	.word	0xffffffff
	.align		4
        /*0008*/ 	.word	0x00000000
	.align		4
        /*000c*/ 	.word	0xfffffffe
	.align		4
        /*0010*/ 	.word	0x00000000
	.align		4
        /*0014*/ 	.word	0xfffffffd
	.align		4
        /*0018*/ 	.word	0x00000000
	.align		4
        /*001c*/ 	.word	0xfffffffc


//--------------------- .text._Z15deviceCorrelateiiPKfPf --------------------------
	.section	.text._Z15deviceCorrelateiiPKfPf,"ax",@progbits
	.align	128
        .global         _Z15deviceCorrelateiiPKfPf
        .type           _Z15deviceCorrelateiiPKfPf,@function
        .size           _Z15deviceCorrelateiiPKfPf,(.L_x_70 - _Z15deviceCorrelateiiPKfPf)
        .other          _Z15deviceCorrelateiiPKfPf,@"STO_CUDA_ENTRY STV_DEFAULT"
_Z15deviceCorrelateiiPKfPf:
.text._Z15deviceCorrelateiiPKfPf:
[----:B------:R-:W-:Y:S08]  /*0000*/  LDC R1, c[0x0][0x37c] ;  /* 0x0000df00ff017b82 */ /* 0x000ff00000000800 */
[----:B------:R-:W0:Y:S01]  /*0010*/  LDC R6, c[0x0][0x380] ;  /* 0x0000e000ff067b82 */ /* 0x000e220000000800 */
[----:B------:R-:W1:Y:S07]  /*0020*/  S2R R4, SR_TID.X ;  /* 0x0000000000047919 */ /* 0x000e6e0000002100 */
[----:B------:R-:W1:Y:S08]  /*0030*/  S2UR UR4, SR_CTAID.X ;  /* 0x00000000000479c3 */ /* 0x000e700000002500 */
[----:B------:R-:W1:Y:S01]  /*0040*/  LDC R5, c[0x0][0x360] ;  /* 0x0000d800ff057b82 */ /* 0x000e620000000800 */
[----:B0-----:R-:W-:-:S04]  /*0050*/  IABS R7, R6 ;  /* 0x0000000600077213 */ /* 0x001fc80000000000 */
[----:B------:R-:W0:Y:S01]  /*0060*/  I2F.RP R0, R7 ;  /* 0x0000000700007306 */ /* 0x000e220000209400 */
[----:B-1----:R-:W-:-:S07]  /*0070*/  IMAD R5, R5, UR4, R4 ;  /* 0x0000000405057c24 */ /* 0x002fce000f8e0204 */
[----:B0-----:R-:W0:Y:S02]  /*0080*/  MUFU.RCP R0, R0 ;  /* 0x0000000000007308 */ /* 0x001e240000001000 */
[----:B0-----:R-:W-:Y:S02]  /*0090*/  IADD3 R2, PT, PT, R0, 0xffffffe, RZ ;  /* 0x0ffffffe00027810 */ /* 0x001fe40007ffe0ff */
[----:B------:R-:W-:-:S04]  /*00a0*/  IABS R0, R5 ;  /* 0x0000000500007213 */ /* 0x000fc80000000000 */
[----:B------:R0:W1:Y:S02]  /*00b0*/  F2I.FTZ.U32.TRUNC.NTZ R3, R2 ;  /* 0x0000000200037305 */ /* 0x000064000021f000 */
[----:B0-----:R-:W-:Y:S01]  /*00c0*/  HFMA2 R2, -RZ, RZ, 0, 0 ;  /* 0x00000000ff027431 */ /* 0x001fe200000001ff */
[----:B-1----:R-:W-:-:S05]  /*00d0*/  IADD3 R8, PT, PT, RZ, -R3, RZ ;  /* 0x80000003ff087210 */ /* 0x002fca0007ffe0ff */
[----:B------:R-:W-:-:S04]  /*00e0*/  IMAD R9, R8, R7, RZ ;  /* 0x0000000708097224 */ /* 0x000fc800078e02ff */
[----:B------:R-:W-:-:S06]  /*00f0*/  IMAD.HI.U32 R3, R3, R9, R2 ;  /* 0x0000000903037227 */ /* 0x000fcc00078e0002 */
[----:B------:R-:W-:-:S05]  /*0100*/  IMAD.HI.U32 R2, R3, R0, RZ ;  /* 0x0000000003027227 */ /* 0x000fca00078e00ff */
[----:B------:R-:W-:-:S05]  /*0110*/  IADD3 R3, PT, PT, -R2, RZ, RZ ;  /* 0x000000ff02037210 */ /* 0x000fca0007ffe1ff */
[----:B------:R-:W-:-:S05]  /*0120*/  IMAD R0, R7, R3, R0 ;  /* 0x0000000307007224 */ /* 0x000fca00078e0200 */
[----:B------:R-:W-:-:S13]  /*0130*/  ISETP.GT.U32.AND P2, PT, R7, R0, PT ;  /* 0x000000000700720c */ /* 0x000fda0003f44070 */
[-C--:B------:R-:W-:Y:S02]  /*0140*/  @!P2 IADD3 R0, PT, PT, R0, -R7.reuse, RZ ;  /* 0x800000070000a210 */ /* 0x080fe40007ffe0ff */
[----:B------:R-:W-:Y:S02]  /*0150*/  @!P2 IADD3 R2, PT, PT, R2, 0x1, RZ ;  /* 0x000000010202a810 */ /* 0x000fe40007ffe0ff */
[----:B------:R-:W-:Y:S02]  /*0160*/  ISETP.GE.U32.AND P0, PT, R0, R7, PT ;  /* 0x000000070000720c */ /* 0x000fe40003f06070 */
[----:B------:R-:W-:Y:S02]  /*0170*/  LOP3.LUT R0, R5, R6, RZ, 0x3c, !PT ;  /* 0x0000000605007212 */ /* 0x000fe400078e3cff */
[----:B------:R-:W-:Y:S02]  /*0180*/  ISETP.NE.AND P2, PT, R6, RZ, PT ;  /* 0x000000ff0600720c */ /* 0x000fe40003f45270 */
[----:B------:R-:W-:-:S07]  /*0190*/  ISETP.GE.AND P1, PT, R0, RZ, PT ;  /* 0x000000ff0000720c */ /* 0x000fce0003f26270 */
[----:B------:R-:W-:-:S06]  /*01a0*/  @P0 IADD3 R2, PT, PT, R2, 0x1, RZ ;  /* 0x0000000102020810 */ /* 0x000fcc0007ffe0ff */
[----:B------:R-:W-:Y:S02]  /*01b0*/  @!P1 IADD3 R2, PT, PT, -R2, RZ, RZ ;  /* 0x000000ff02029210 */ /* 0x000fe40007ffe1ff */
[----:B------:R-:W-:-:S04]  /*01c0*/  @!P2 LOP3.LUT R2, RZ, R6, RZ, 0x33, !PT ;  /* 0x00000006ff02a212 */ /* 0x000fc800078e33ff */
[----:B------:R-:W-:-:S05]  /*01d0*/  IADD3 R0, PT, PT, -R2, RZ, RZ ;  /* 0x000000ff02007210 */ /* 0x000fca0007ffe1ff */
[----:B------:R-:W-:-:S05]  /*01e0*/  IMAD R5, R6, R0, R5 ;  /* 0x0000000006057224 */ /* 0x000fca00078e0205 */
[----:B------:R-:W-:-:S13]  /*01f0*/  ISETP.GE.AND P0, PT, R2, R5, PT ;  /* 0x000000050200720c */ /* 0x000fda0003f06270 */
[----:B------:R-:W-:Y:S05]  /*0200*/  @!P0 EXIT ;  /* 0x000000000000894d */ /* 0x000fea0003800000 */
[----:B------:R-:W-:-:S04]  /*0210*/  ISETP.GE.AND P0, PT, R2, R6, PT ;  /* 0x000000060200720c */ /* 0x000fc80003f06270 */
[----:B------:R-:W-:-:S13]  /*0220*/  ISETP.LT.OR P0, PT, R6, RZ, P0 ;  /* 0x000000ff0600720c */ /* 0x000fda0000701670 */
[----:B------:R-:W-:Y:S05]  /*0230*/  @P0 EXIT ;  /* 0x000000000000094d */ /* 0x000fea0003800000 */
[----:B------:R-:W0:Y:S01]  /*0240*/  LDCU UR11, c[0x0][0x384] ;  /* 0x00007080ff0b77ac */ /* 0x000e220008000800 */
[----:B------:R-:W-:Y:S01]  /*0250*/  HFMA2 R21, -RZ, RZ, 0, 0 ;  /* 0x00000000ff157431 */ /* 0x000fe200000001ff */
[----:B------:R-:W-:Y:S01]  /*0260*/  MOV R15, RZ ;  /* 0x000000ff000f7202 */ /* 0x000fe20000000f00 */
[----:B------:R-:W1:Y:S01]  /*0270*/  LDCU.64 UR8, c[0x0][0x358] ;  /* 0x00006b00ff0877ac */ /* 0x000e620008000a00 */
[----:B0-----:R-:W-:-:S09]  /*0280*/  UISETP.GE.AND UP0, UPT, UR11, 0x1, UPT ;  /* 0x000000010b00788c */ /* 0x001fd2000bf06270 */
[----:B-1----:R-:W-:Y:S05]  /*0290*/  BRA.U !UP0, `(.L_x_0) ;  /* 0x0000000908c47547 */ /* 0x002fea000b800000 */
[----:B------:R-:W-:Y:S02]  /*02a0*/  UIADD3 UR5, UPT, UPT, UR11, -0x1, URZ ;  /* 0xffffffff0b057890 */ /* 0x000fe4000fffe0ff */
[----:B------:R-:W-:Y:S01]  /*02b0*/  IMAD R4, R2, UR11, RZ ;  /* 0x0000000b02047c24 */ /* 0x000fe2000f8e02ff */
[----:B------:R-:W-:Y:S02]  /*02c0*/  ULOP3.LUT UR10, UR11, 0xf, URZ, 0xc0, !UPT ;  /* 0x0000000f0b0a7892 */ /* 0x000fe4000f8ec0ff */
[----:B------:R-:W-:Y:S01]  /*02d0*/  IMAD R12, R5, UR11, RZ ;  /* 0x0000000b050c7c24 */ /* 0x000fe2000f8e02ff */
[----:B------:R-:W-:Y:S01]  /*02e0*/  UISETP.GE.U32.AND UP2, UPT, UR5, 0xf, UPT ;  /* 0x0000000f0500788c */ /* 0x000fe2000bf46070 */
[----:B------:R-:W-:Y:S01]  /*02f0*/  MOV R21, RZ ;  /* 0x000000ff00157202 */ /* 0x000fe20000000f00 */
[----:B------:R-:W-:Y:S01]  /*0300*/  UMOV UR4, URZ ;  /* 0x000000ff00047c82 */ /* 0x000fe20008000000 */
[----:B------:R-:W-:Y:S01]  /*0310*/  MOV R15, RZ ;  /* 0x000000ff000f7202 */ /* 0x000fe20000000f00 */
[----:B------:R-:W-:-:S05]  /*0320*/  UISETP.NE.AND UP1, UPT, UR10, URZ, UPT ;  /* 0x000000ff0a00728c */ /* 0x000fca000bf25270 */
[----:B------:R-:W-:Y:S06]  /*0330*/  BRA.U !UP2, `(.L_x_1) ;  /* 0x000000050a447547 */ /* 0x000fec000b800000 */
[----:B------:R-:W0:Y:S01]  /*0340*/  LDCU.64 UR6, c[0x0][0x388] ;  /* 0x00007100ff0677ac */ /* 0x000e220008000a00 */
[----:B------:R-:W-:Y:S02]  /*0350*/  MOV R21, RZ ;  /* 0x000000ff00157202 */ /* 0x000fe40000000f00 */
[----:B------:R-:W-:Y:S01]  /*0360*/  MOV R13, R12 ;  /* 0x0000000c000d7202 */ /* 0x000fe20000000f00 */
[----:B------:R-:W-:Y:S01]  /*0370*/  ULOP3.LUT UR4, UR11, 0x7ffffff0, URZ, 0xc0, !UPT ;  /* 0x7ffffff00b047892 */ /* 0x000fe2000f8ec0ff */
[----:B------:R-:W-:Y:S01]  /*0380*/  MOV R3, R4 ;  /* 0x0000000400037202 */ /* 0x000fe20000000f00 */
[----:B0-----:R-:W-:-:S04]  /*0390*/  UIADD3 UR5, UP2, UPT, UR6, 0x20, URZ ;  /* 0x0000002006057890 */ /* 0x001fc8000ff5e0ff */
[----:B------:R-:W-:Y:S02]  /*03a0*/  UIADD3.X UR6, UPT, UPT, URZ, UR7, URZ, UP2, !UPT ;  /* 0x00000007ff067290 */ /* 0x000fe400097fe4ff */
[----:B------:R-:W-:Y:S01]  /*03b0*/  MOV R6, UR5 ;  /* 0x0000000500067c02 */ /* 0x000fe20008000f00 */
[----:B------:R-:W-:-:S03]  /*03c0*/  UIADD3 UR7, UPT, UPT, -UR4, URZ, URZ ;  /* 0x000000ff04077290 */ /* 0x000fc6000fffe1ff */
[----:B------:R-:W-:-:S09]  /*03d0*/  MOV R7, UR6 ;  /* 0x0000000600077c02 */ /* 0x000fd20008000f00 */
.L_x_2:
[----:B------:R-:W-:-:S05]  /*03e0*/  IMAD.WIDE R10, R3, 0x4, R6 ;  /* 0x00000004030a7825 */ /* 0x000fca00078e0206 */
[----:B------:R-:W2:Y:S04]  /*03f0*/  LDG.E R18, desc[UR8][R10.64+-0x20] ;  /* 0xffffe0080a127981 */ /* 0x000ea8000c1e1900 */
[----:B------:R-:W3:Y:S04]  /*0400*/  LDG.E R27, desc[UR8][R10.64+-0x1c] ;  /* 0xffffe4080a1b7981 */ /* 0x000ee8000c1e1900 */
[----:B------:R-:W4:Y:S04]  /*0410*/  LDG.E R17, desc[UR8][R10.64+-0x18] ;  /* 0xffffe8080a117981 */ /* 0x000f28000c1e1900 */
[----:B------:R-:W5:Y:S04]  /*0420*/  LDG.E R16, desc[UR8][R10.64+-0x14] ;  /* 0xffffec080a107981 */ /* 0x000f68000c1e1900 */
[----:B------:R-:W5:Y:S01]  /*0430*/  LDG.E R26, desc[UR8][R10.64+-0x10] ;  /* 0xfffff0080a1a7981 */ /* 0x000f62000c1e1900 */
[----:B------:R-:W-:-:S03]  /*0440*/  IMAD.WIDE R8, R13, 0x4, R6 ;  /* 0x000000040d087825 */ /* 0x000fc600078e0206 */
[----:B------:R-:W5:Y:S04]  /*0450*/  LDG.E R20, desc[UR8][R10.64+-0xc] ;  /* 0xfffff4080a147981 */ /* 0x000f68000c1e1900 */
[----:B------:R-:W5:Y:S04]  /*0460*/  LDG.E R22, desc[UR8][R8.64+-0x20] ;  /* 0xffffe00808167981 */ /* 0x000f68000c1e1900 */
[----:B------:R-:W5:Y:S04]  /*0470*/  LDG.E R23, desc[UR8][R10.64+-0x8] ;  /* 0xfffff8080a177981 */ /* 0x000f68000c1e1900 */
[----:B------:R-:W5:Y:S04]  /*0480*/  LDG.E R14, desc[UR8][R8.64+-0x1c] ;  /* 0xffffe408080e7981 */ /* 0x000f68000c1e1900 */
[----:B------:R-:W5:Y:S04]  /*0490*/  LDG.E R24, desc[UR8][R10.64+-0x4] ;  /* 0xfffffc080a187981 */ /* 0x000f68000c1e1900 */
[----:B------:R-:W5:Y:S04]  /*04a0*/  LDG.E R0, desc[UR8][R8.64+-0x18] ;  /* 0xffffe80808007981 */ /* 0x000f68000c1e1900 */
[----:B------:R-:W5:Y:S04]  /*04b0*/  LDG.E R25, desc[UR8][R10.64] ;  /* 0x000000080a197981 */ /* 0x000f68000c1e1900 */
[----:B------:R-:W5:Y:S01]  /*04c0*/  LDG.E R19, desc[UR8][R8.64+-0x14] ;  /* 0xffffec0808137981 */ /* 0x000f62000c1e1900 */
[----:B--2---:R-:W-:-:S04]  /*04d0*/  FADD R18, R18, R15 ;  /* 0x0000000f12127221 */ /* 0x004fc80000000000 */
[----:B---3--:R-:W-:Y:S02]  /*04e0*/  FADD R28, R18, R27 ;  /* 0x0000001b121c7221 */ /* 0x008fe40000000000 */
[----:B------:R-:W2:Y:S02]  /*04f0*/  LDG.E R18, desc[UR8][R8.64+-0x10] ;  /* 0xfffff00808127981 */ /* 0x000ea4000c1e1900 */
[----:B----4-:R-:W-:Y:S02]  /*0500*/  FADD R15, R28, R17 ;  /* 0x000000111c0f7221 */ /* 0x010fe40000000000 */
[----:B------:R-:W3:Y:S02]  /*0510*/  LDG.E R17, desc[UR8][R8.64+-0xc] ;  /* 0xfffff40808117981 */ /* 0x000ee4000c1e1900 */
[----:B-----5:R-:W-:Y:S02]  /*0520*/  FADD R15, R15, R16 ;  /* 0x000000100f0f7221 */ /* 0x020fe40000000000 */
[----:B------:R-:W4:Y:S02]  /*0530*/  LDG.E R16, desc[UR8][R8.64+-0x8] ;  /* 0xfffff80808107981 */ /* 0x000f24000c1e1900 */
[----:B------:R-:W-:-:S02]  /*0540*/  FADD R27, R15, R26 ;  /* 0x0000001a0f1b7221 */ /* 0x000fc40000000000 */
[----:B------:R-:W5:Y:S02]  /*0550*/  LDG.E R15, desc[UR8][R8.64+-0x4] ;  /* 0xfffffc08080f7981 */ /* 0x000f64000c1e1900 */
[----:B------:R-:W-:Y:S02]  /*0560*/  FADD R20, R27, R20 ;  /* 0x000000141b147221 */ /* 0x000fe40000000000 */
[----:B------:R-:W5:Y:S01]  /*0570*/  LDG.E R27, desc[UR8][R10.64+0x4] ;  /* 0x000004080a1b7981 */ /* 0x000f62000c1e1900 */
[----:B------:R-:W-:-:S03]  /*0580*/  FADD R29, R22, R21 ;  /* 0x00000015161d7221 */ /* 0x000fc60000000000 */
        /* <DEDUP_REMOVED lines=12> */
[----:B------:R-:W5:Y:S04]  /*0650*/  LDG.E R19, desc[UR8][R8.64+0x8] ;  /* 0x0000080808137981 */ /* 0x000f68000c1e1900 */
[----:B------:R-:W5:Y:S04]  /*0660*/  LDG.E R23, desc[UR8][R10.64+0x10] ;  /* 0x000010080a177981 */ /* 0x000f68000c1e1900 */
[----:B------:R-:W5:Y:S04]  /*0670*/  LDG.E R26, desc[UR8][R10.64+0x1c] ;  /* 0x00001c080a1a7981 */ /* 0x000f68000c1e1900 */
[----:B------:R-:W5:Y:S04]  /*0680*/  LDG.E R10, desc[UR8][R8.64+0x14] ;  /* 0x00001408080a7981 */ /* 0x000f68000c1e1900 */
[----:B------:R-:W5:Y:S01]  /*0690*/  LDG.E R11, desc[UR8][R8.64+0x18] ;  /* 0x00001808080b7981 */ /* 0x000f62000c1e1900 */
[----:B--2---:R-:W-:-:S03]  /*06a0*/  FADD R28, R29, R18 ;  /* 0x000000121d1c7221 */ /* 0x004fc60000000000 */
[----:B------:R-:W2:Y:S01]  /*06b0*/  LDG.E R18, desc[UR8][R8.64+0xc] ;  /* 0x00000c0808127981 */ /* 0x000ea2000c1e1900 */
[----:B---3--:R-:W-:-:S03]  /*06c0*/  FADD R29, R28, R17 ;  /* 0x000000111c1d7221 */ /* 0x008fc60000000000 */
[----:B------:R-:W3:Y:S01]  /*06d0*/  LDG.E R17, desc[UR8][R8.64+0x10] ;  /* 0x0000100808117981 */ /* 0x000ee2000c1e1900 */
[----:B----4-:R-:W-:-:S04]  /*06e0*/  FADD R16, R29, R16 ;  /* 0x000000101d107221 */ /* 0x010fc80000000000 */
[----:B-----5:R-:W-:Y:S02]  /*06f0*/  FADD R15, R16, R15 ;  /* 0x0000000f100f7221 */ /* 0x020fe40000000000 */
[----:B------:R-:W4:Y:S01]  /*0700*/  LDG.E R16, desc[UR8][R8.64+0x1c] ;  /* 0x00001c0808107981 */ /* 0x000f22000c1e1900 */
[----:B------:R-:W-:Y:S01]  /*0710*/  FADD R20, R20, R27 ;  /* 0x0000001b14147221 */ /* 0x000fe20000000000 */
[----:B------:R-:W-:-:S04]  /*0720*/  FADD R15, R15, R14 ;  /* 0x0000000e0f0f7221 */ /* 0x000fc80000000000 */
[----:B------:R-:W-:Y:S01]  /*0730*/  FADD R0, R15, R0 ;  /* 0x000000000f007221 */ /* 0x000fe20000000000 */
[----:B------:R-:W-:-:S03]  /*0740*/  FADD R25, R20, R25 ;  /* 0x0000001914197221 */ /* 0x000fc60000000000 */
[----:B------:R-:W-:Y:S01]  /*0750*/  FADD R19, R0, R19 ;  /* 0x0000001300137221 */ /* 0x000fe20000000000 */
[----:B------:R-:W-:Y:S01]  /*0760*/  FADD R24, R25, R24 ;  /* 0x0000001819187221 */ /* 0x000fe20000000000 */
[----:B------:R-:W-:-:S03]  /*0770*/  UIADD3 UR7, UPT, UPT, UR7, 0x10, URZ ;  /* 0x0000001007077890 */ /* 0x000fc6000fffe0ff */
[----:B------:R-:W-:Y:S01]  /*0780*/  FADD R23, R24, R23 ;  /* 0x0000001718177221 */ /* 0x000fe20000000000 */
[----:B------:R-:W-:-:S03]  /*0790*/  UISETP.NE.AND UP2, UPT, UR7, URZ, UPT ;  /* 0x000000ff0700728c */ /* 0x000fc6000bf45270 */
[----:B------:R-:W-:-:S04]  /*07a0*/  FADD R22, R23, R22 ;  /* 0x0000001617167221 */ /* 0x000fc80000000000 */
[----:B------:R-:W-:Y:S01]  /*07b0*/  FADD R21, R22, R21 ;  /* 0x0000001516157221 */ /* 0x000fe20000000000 */
[----:B------:R-:W-:Y:S02]  /*07c0*/  IADD3 R3, PT, PT, R3, 0x10, RZ ;  /* 0x0000001003037810 */ /* 0x000fe40007ffe0ff */
[----:B------:R-:W-:Y:S01]  /*07d0*/  IADD3 R13, PT, PT, R13, 0x10, RZ ;  /* 0x000000100d0d7810 */ /* 0x000fe20007ffe0ff */
[----:B------:R-:W-:Y:S01]  /*07e0*/  FADD R15, R21, R26 ;  /* 0x0000001a150f7221 */ /* 0x000fe20000000000 */
[----:B--2---:R-:W-:-:S04]  /*07f0*/  FADD R18, R19, R18 ;  /* 0x0000001213127221 */ /* 0x004fc80000000000 */
[----:B---3--:R-:W-:-:S04]  /*0800*/  FADD R17, R18, R17 ;  /* 0x0000001112117221 */ /* 0x008fc80000000000 */
[----:B------:R-:W-:-:S04]  /*0810*/  FADD R10, R17, R10 ;  /* 0x0000000a110a7221 */ /* 0x000fc80000000000 */
[----:B------:R-:W-:-:S04]  /*0820*/  FADD R11, R10, R11 ;  /* 0x0000000b0a0b7221 */ /* 0x000fc80000000000 */
[----:B----4-:R-:W-:Y:S01]  /*0830*/  FADD R21, R11, R16 ;  /* 0x000000100b157221 */ /* 0x010fe20000000000 */
[----:B------:R-:W-:Y:S06]  /*0840*/  BRA.U UP2, `(.L_x_2) ;  /* 0xfffffff902e47547 */ /* 0x000fec000b83ffff */
.L_x_1:
[----:B------:R-:W-:Y:S05]  /*0850*/  BRA.U !UP1, `(.L_x_0) ;  /* 0x0000000509547547 */ /* 0x000fea000b800000 */
[----:B------:R-:W-:Y:S02]  /*0860*/  UISETP.GE.U32.AND UP1, UPT, UR10, 0x8, UPT ;  /* 0x000000080a00788c */ /* 0x000fe4000bf26070 */
[----:B------:R-:W-:-:S04]  /*0870*/  ULOP3.LUT UR6, UR11, 0x7, URZ, 0xc0, !UPT ;  /* 0x000000070b067892 */ /* 0x000fc8000f8ec0ff */
[----:B------:R-:W-:-:S03]  /*0880*/  UISETP.NE.AND UP2, UPT, UR6, URZ, UPT ;  /* 0x000000ff0600728c */ /* 0x000fc6000bf45270 */
[----:B------:R-:W-:Y:S08]  /*0890*/  BRA.U !UP1, `(.L_x_3) ;  /* 0x0000000109987547 */ /* 0x000ff0000b800000 */
[----:B------:R-:W0:Y:S01]  /*08a0*/  LDC.64 R6, c[0x0][0x388] ;  /* 0x0000e200ff067b82 */ /* 0x000e220000000a00 */
[----:B------:R-:W-:Y:S02]  /*08b0*/  IADD3 R9, PT, PT, R4, UR4, RZ ;  /* 0x0000000404097c10 */ /* 0x000fe4000fffe0ff */
[----:B------:R-:W-:-:S03]  /*08c0*/  IADD3 R3, PT, PT, R12, UR4, RZ ;  /* 0x000000040c037c10 */ /* 0x000fc6000fffe0ff */
[----:B0-----:R-:W-:-:S04]  /*08d0*/  IMAD.WIDE R8, R9, 0x4, R6 ;  /* 0x0000000409087825 */ /* 0x001fc800078e0206 */
[----:B------:R-:W-:Y:S01]  /*08e0*/  IMAD.WIDE R6, R3, 0x4, R6 ;  /* 0x0000000403067825 */ /* 0x000fe200078e0206 */
[----:B------:R-:W2:Y:S04]  /*08f0*/  LDG.E R24, desc[UR8][R8.64] ;  /* 0x0000000808187981 */ /* 0x000ea8000c1e1900 */
[----:B------:R-:W3:Y:S04]  /*0900*/  LDG.E R26, desc[UR8][R6.64] ;  /* 0x00000008061a7981 */ /* 0x000ee8000c1e1900 */
[----:B------:R-:W4:Y:S04]  /*0910*/  LDG.E R23, desc[UR8][R8.64+0x4] ;  /* 0x0000040808177981 */ /* 0x000f28000c1e1900 */
[----:B------:R-:W5:Y:S04]  /*0920*/  LDG.E R25, desc[UR8][R6.64+0x4] ;  /* 0x0000040806197981 */ /* 0x000f68000c1e1900 */
        /* <DEDUP_REMOVED lines=12> */
[----:B------:R-:W-:Y:S01]  /*09f0*/  UIADD3 UR4, UPT, UPT, UR4, 0x8, URZ ;  /* 0x0000000804047890 */ /* 0x000fe2000fffe0ff */
[----:B--2---:R-:W-:Y:S01]  /*0a00*/  FADD R24, R15, R24 ;  /* 0x000000180f187221 */ /* 0x004fe20000000000 */
[----:B---3--:R-:W-:-:S03]  /*0a10*/  FADD R26, R21, R26 ;  /* 0x0000001a151a7221 */ /* 0x008fc60000000000 */
[----:B----4-:R-:W-:Y:S01]  /*0a20*/  FADD R24, R24, R23 ;  /* 0x0000001718187221 */ /* 0x010fe20000000000 */
[----:B-----5:R-:W-:-:S03]  /*0a30*/  FADD R25, R26, R25 ;  /* 0x000000191a197221 */ /* 0x020fc60000000000 */
[----:B------:R-:W-:Y:S01]  /*0a40*/  FADD R24, R24, R19 ;  /* 0x0000001318187221 */ /* 0x000fe20000000000 */
[----:B------:R-:W-:-:S03]  /*0a50*/  FADD R25, R25, R18 ;  /* 0x0000001219197221 */ /* 0x000fc60000000000 */
        /* <DEDUP_REMOVED lines=9> */
[----:B------:R-:W-:-:S07]  /*0af0*/  FADD R21, R13, R22 ;  /* 0x000000160d157221 */ /* 0x000fce0000000000 */
.L_x_3:
        /* <DEDUP_REMOVED lines=26> */
[----:B------:R-:W-:-:S07]  /*0ca0*/  FADD R21, R10, R23 ;  /* 0x000000170a157221 */ /* 0x000fce0000000000 */
.L_x_4:
[----:B------:R-:W-:Y:S05]  /*0cb0*/  BRA.U !UP2, `(.L_x_0) ;  /* 0x000000010a3c7547 */ /* 0x000fea000b800000 */
[----:B------:R-:W0:Y:S01]  /*0cc0*/  LDC.64 R10, c[0x0][0x388] ;  /* 0x0000e200ff0a7b82 */ /* 0x000e220000000a00 */
[----:B------:R-:W-:Y:S01]  /*0cd0*/  IADD3 R3, PT, PT, R12, UR4, RZ ;  /* 0x000000040c037c10 */ /* 0x000fe2000fffe0ff */
[----:B------:R-:W-:Y:S01]  /*0ce0*/  UIADD3 UR5, UPT, UPT, -UR5, URZ, URZ ;  /* 0x000000ff05057290 */ /* 0x000fe2000fffe1ff */
[----:B------:R-:W-:-:S11]  /*0cf0*/  IADD3 R13, PT, PT, R4, UR4, RZ ;  /* 0x00000004040d7c10 */ /* 0x000fd6000fffe0ff */
.L_x_5:
[----:B0-----:R-:W-:-:S04]  /*0d00*/  IMAD.WIDE R6, R3, 0x4, R10 ;  /* 0x0000000403067825 */ /* 0x001fc800078e020a */
[----:B------:R-:W-:Y:S02]  /*0d10*/  IMAD.WIDE R8, R13, 0x4, R10 ;  /* 0x000000040d087825 */ /* 0x000fe400078e020a */
[----:B------:R-:W2:Y:S04]  /*0d20*/  LDG.E R6, desc[UR8][R6.64] ;  /* 0x0000000806067981 */ /* 0x000ea8000c1e1900 */
[----:B------:R-:W3:Y:S01]  /*0d30*/  LDG.E R8, desc[UR8][R8.64] ;  /* 0x0000000808087981 */ /* 0x000ee2000c1e1900 */
[----:B------:R-:W-:Y:S01]  /*0d40*/  UIADD3 UR5, UPT, UPT, UR5, 0x1, URZ ;  /* 0x0000000105057890 */ /* 0x000fe2000fffe0ff */
[----:B------:R-:W-:Y:S02]  /*0d50*/  IADD3 R3, PT, PT, R3, 0x1, RZ ;  /* 0x0000000103037810 */ /* 0x000fe40007ffe0ff */
[----:B------:R-:W-:Y:S01]  /*0d60*/  IADD3 R13, PT, PT, R13, 0x1, RZ ;  /* 0x000000010d0d7810 */ /* 0x000fe20007ffe0ff */
[----:B------:R-:W-:Y:S01]  /*0d70*/  UISETP.NE.AND UP1, UPT, UR5, URZ, UPT ;  /* 0x000000ff0500728c */ /* 0x000fe2000bf25270 */
[----:B--2---:R-:W-:Y:S01]  /*0d80*/  FADD R21, R6, R21 ;  /* 0x0000001506157221 */ /* 0x004fe20000000000 */
[----:B---3--:R-:W-:-:S07]  /*0d90*/  FADD R15, R8, R15 ;  /* 0x0000000f080f7221 */ /* 0x008fce0000000000 */
[----:B------:R-:W-:Y:S05]  /*0da0*/  BRA.U UP1, `(.L_x_5) ;  /* 0xfffffffd01d47547 */ /* 0x000fea000b83ffff */
.L_x_0:
[----:B------:R-:W-:Y:S01]  /*0db0*/  I2FP.F32.S32 R4, UR11 ;  /* 0x0000000b00047c45 */ /* 0x000fe20008201400 */
[----:B------:R-:W-:Y:S03]  /*0dc0*/  BSSY.RECONVERGENT B0, `(.L_x_6) ;  /* 0x000000e000007945 */ /* 0x000fe60003800200 */
[----:B------:R-:W0:Y:S08]  /*0dd0*/  MUFU.RCP R3, R4 ;  /* 0x0000000400037308 */ /* 0x000e300000001000 */
[----:B------:R-:W1:Y:S01]  /*0de0*/  FCHK P0, R15, R4 ;  /* 0x000000040f007302 */ /* 0x000e620000000000 */
[----:B0-----:R-:W-:-:S04]  /*0df0*/  FFMA R0, -R4, R3, 1 ;  /* 0x3f80000004007423 */ /* 0x001fc80000000103 */
[----:B------:R-:W-:-:S04]  /*0e00*/  FFMA R0, R3, R0, R3 ;  /* 0x0000000003007223 */ /* 0x000fc80000000003 */
[----:B------:R-:W-:-:S04]  /*0e10*/  FFMA R3, R0, R15, RZ ;  /* 0x0000000f00037223 */ /* 0x000fc800000000ff */
[----:B------:R-:W-:-:S04]  /*0e20*/  FFMA R12, -R4, R3, R15 ;  /* 0x00000003040c7223 */ /* 0x000fc8000000010f */
[----:B------:R-:W-:Y:S01]  /*0e30*/  FFMA R12, R0, R12, R3 ;  /* 0x0000000c000c7223 */ /* 0x000fe20000000003 */
[----:B-1----:R-:W-:Y:S06]  /*0e40*/  @!P0 BRA `(.L_x_7) ;  /* 0x0000000000148947 */ /* 0x002fec0003800000 */
[----:B------:R-:W-:Y:S02]  /*0e50*/  MOV R0, R15 ;  /* 0x0000000f00007202 */ /* 0x000fe40000000f00 */
[----:B------:R-:W-:Y:S02]  /*0e60*/  MOV R3, R4 ;  /* 0x0000000400037202 */ /* 0x000fe40000000f00 */
[----:B------:R-:W-:-:S07]  /*0e70*/  MOV R8, 0xe90 ;  /* 0x00000e9000087802 */ /* 0x000fce0000000f00 */
[----:B------:R-:W-:Y:S05]  /*0e80*/  CALL.REL.NOINC `($__internal_1_$__cuda_sm3x_div_rn_noftz_f32_slowpath) ;  /* 0x00000030005c7944 */ /* 0x000fea0003c00000 */
[----:B------:R-:W-:-:S07]  /*0e90*/  MOV R12, R0 ;  /* 0x00000000000c7202 */ /* 0x000fce0000000f00 */
.L_x_7:
[----:B------:R-:W-:Y:S05]  /*0ea0*/  BSYNC.RECONVERGENT B0 ;  /* 0x0000000000007941 */ /* 0x000fea0003800200 */
.L_x_6:
[----:B------:R-:W0:Y:S01]  /*0eb0*/  MUFU.RCP R3, R4 ;  /* 0x0000000400037308 */ /* 0x000e220000001000 */
[----:B------:R-:W-:Y:S07]  /*0ec0*/  BSSY.RECONVERGENT B0, `(.L_x_8) ;  /* 0x000000c000007945 */ /* 0x000fee0003800200 */
        /* <DEDUP_REMOVED lines=11> */
.L_x_9:
[----:B------:R-:W-:Y:S05]  /*0f80*/  BSYNC.RECONVERGENT B0 ;  /* 0x0000000000007941 */ /* 0x000fea0003800200 */
.L_x_8:
[----:B------:R-:W-:Y:S01]  /*0f90*/  HFMA2 R13, -RZ, RZ, 0, 0 ;  /* 0x00000000ff0d7431 */ /* 0x000fe200000001ff */
[----:B------:R-:W-:Y:S06]  /*0fa0*/  BRA.U !UP0, `(.L_x_10) ;  /* 0x0000000908007547 */ /* 0x000fec000b800000 */
[----:B------:R-:W0:Y:S01]  /*0fb0*/  LDC R14, c[0x0][0x384] ;  /* 0x0000e100ff0e7b82 */ /* 0x000e220000000800 */
[----:B------:R-:W-:Y:S02]  /*0fc0*/  MOV R13, RZ ;  /* 0x000000ff000d7202 */ /* 0x000fe40000000f00 */
[----:B------:R-:W-:Y:S02]  /*0fd0*/  MOV R15, RZ ;  /* 0x000000ff000f7202 */ /* 0x000fe40000000f00 */
[C---:B0-----:R-:W-:Y:S01]  /*0fe0*/  IADD3 R3, PT, PT, R14.reuse, -0x1, RZ ;  /* 0xffffffff0e037810 */ /* 0x041fe20007ffe0ff */
[-C--:B------:R-:W-:Y:S01]  /*0ff0*/  IMAD R16, R5, R14.reuse, RZ ;  /* 0x0000000e05107224 */ /* 0x080fe200078e02ff */
[----:B------:R-:W-:Y:S01]  /*1000*/  LOP3.LUT R22, R14, 0x7, RZ, 0xc0, !PT ;  /* 0x000000070e167812 */ /* 0x000fe200078ec0ff */
[----:B------:R-:W-:Y:S01]  /*1010*/  IMAD R18, R2, R14, RZ ;  /* 0x0000000e02127224 */ /* 0x000fe200078e02ff */
[----:B------:R-:W-:Y:S02]  /*1020*/  ISETP.GE.U32.AND P0, PT, R3, 0x7, PT ;  /* 0x000000070300780c */ /* 0x000fe40003f06070 */
[----:B------:R-:W-:-:S11]  /*1030*/  ISETP.NE.AND P1, PT, R22, RZ, PT ;  /* 0x000000ff1600720c */ /* 0x000fd60003f25270 */
[----:B------:R-:W-:Y:S05]  /*1040*/  @!P0 BRA `(.L_x_11) ;  /* 0x0000000000e48947 */ /* 0x000fea0003800000 */
[----:B------:R-:W0:Y:S01]  /*1050*/  LDCU.64 UR4, c[0x0][0x388] ;  /* 0x00007100ff0477ac */ /* 0x000e220008000a00 */
[----:B------:R-:W-:Y:S02]  /*1060*/  LOP3.LUT R15, R14, 0x7ffffff8, RZ, 0xc0, !PT ;  /* 0x7ffffff80e0f7812 */ /* 0x000fe400078ec0ff */
[----:B------:R-:W-:Y:S02]  /*1070*/  MOV R13, RZ ;  /* 0x000000ff000d7202 */ /* 0x000fe40000000f00 */
[----:B------:R-:W-:Y:S02]  /*1080*/  MOV R3, R18 ;  /* 0x0000001200037202 */ /* 0x000fe40000000f00 */
[----:B------:R-:W-:Y:S02]  /*1090*/  MOV R17, R16 ;  /* 0x0000001000117202 */ /* 0x000fe40000000f00 */
[----:B------:R-:W-:Y:S01]  /*10a0*/  IADD3 R19, PT, PT, -R15, RZ, RZ ;  /* 0x000000ff0f137210 */ /* 0x000fe20007ffe1ff */
[----:B0-----:R-:W-:-:S04]  /*10b0*/  UIADD3 UR4, UP0, UPT, UR4, 0x10, URZ ;  /* 0x0000001004047890 */ /* 0x001fc8000ff1e0ff */
[----:B------:R-:W-:Y:S02]  /*10c0*/  UIADD3.X UR5, UPT, UPT, URZ, UR5, URZ, UP0, !UPT ;  /* 0x00000005ff057290 */ /* 0x000fe400087fe4ff */
[----:B------:R-:W-:-:S04]  /*10d0*/  MOV R6, UR4 ;  /* 0x0000000400067c02 */ /* 0x000fc80008000f00 */
[----:B------:R-:W-:-:S07]  /*10e0*/  MOV R7, UR5 ;  /* 0x0000000500077c02 */ /* 0x000fce0008000f00 */
.L_x_12:
[----:B------:R-:W-:-:S04]  /*10f0*/  IMAD.WIDE R10, R3, 0x4, R6 ;  /* 0x00000004030a7825 */ /* 0x000fc800078e0206 */
[----:B------:R-:W-:Y:S01]  /*1100*/  IMAD.WIDE R8, R17, 0x4, R6 ;  /* 0x0000000411087825 */ /* 0x000fe200078e0206 */
[----:B------:R-:W2:Y:S04]  /*1110*/  LDG.E R20, desc[UR8][R10.64+-0x10] ;  /* 0xfffff0080a147981 */ /* 0x000ea8000c1e1900 */
[----:B------:R-:W3:Y:S04]  /*1120*/  LDG.E R29, desc[UR8][R8.64+-0x10] ;  /* 0xfffff008081d7981 */ /* 0x000ee8000c1e1900 */
[----:B------:R-:W4:Y:S04]  /*1130*/  LDG.E R23, desc[UR8][R8.64+-0xc] ;  /* 0xfffff40808177981 */ /* 0x000f28000c1e1900 */
[----:B------:R-:W5:Y:S04]  /*1140*/  LDG.E R21, desc[UR8][R10.64+-0xc] ;  /* 0xfffff4080a157981 */ /* 0x000f68000c1e1900 */
[----:B------:R-:W5:Y:S04]  /*1150*/  LDG.E R27, desc[UR8][R8.64+-0x8] ;  /* 0xfffff808081b7981 */ /* 0x000f68000c1e1900 */
[----:B------:R-:W5:Y:S04]  /*1160*/  LDG.E R25, desc[UR8][R10.64+-0x8] ;  /* 0xfffff8080a197981 */ /* 0x000f68000c1e1900 */
[----:B------:R-:W5:Y:S01]  /*1170*/  LDG.E R26, desc[UR8][R10.64+0xc] ;  /* 0x00000c080a1a7981 */ /* 0x000f62000c1e1900 */
[----:B--2---:R-:W-:Y:S01]  /*1180*/  FADD R20, R20, -R12 ;  /* 0x8000000c14147221 */ /* 0x004fe20000000000 */
[----:B---3--:R-:W-:-:S02]  /*1190*/  FADD R24, R29, -R0 ;  /* 0x800000001d187221 */ /* 0x008fc40000000000 */
[----:B------:R-:W2:Y:S02]  /*11a0*/  LDG.E R29, desc[UR8][R8.64+-0x4] ;  /* 0xfffffc08081d7981 */ /* 0x000ea4000c1e1900 */
[----:B------:R-:W-:Y:S02]  /*11b0*/  FFMA R24, R24, R20, R13 ;  /* 0x0000001418187223 */ /* 0x000fe4000000000d */
[----:B------:R-:W3:Y:S01]  /*11c0*/  LDG.E R20, desc[UR8][R10.64+-0x4] ;  /* 0xfffffc080a147981 */ /* 0x000ee2000c1e1900 */
[----:B----4-:R-:W-:Y:S01]  /*11d0*/  FADD R23, R23, -R0 ;  /* 0x8000000017177221 */ /* 0x010fe20000000000 */
[----:B-----5:R-:W-:Y:S02]  /*11e0*/  FADD R21, R21, -R12 ;  /* 0x8000000c15157221 */ /* 0x020fe40000000000 */
[----:B------:R-:W4:Y:S02]  /*11f0*/  LDG.E R13, desc[UR8][R10.64] ;  /* 0x000000080a0d7981 */ /* 0x000f24000c1e1900 */
[----:B------:R-:W-:Y:S01]  /*1200*/  FFMA R21, R23, R21, R24 ;  /* 0x0000001517157223 */ /* 0x000fe20000000018 */
[----:B------:R-:W-:Y:S01]  /*1210*/  FADD R24, R27, -R0 ;  /* 0x800000001b187221 */ /* 0x000fe20000000000 */
[----:B------:R-:W5:Y:S01]  /*1220*/  LDG.E R23, desc[UR8][R8.64+0x4] ;  /* 0x0000040808177981 */ /* 0x000f62000c1e1900 */
[----:B------:R-:W-:-:S03]  /*1230*/  FADD R25, R25, -R12 ;  /* 0x8000000c19197221 */ /* 0x000fc60000000000 */
[----:B------:R-:W5:Y:S01]  /*1240*/  LDG.E R27, desc[UR8][R8.64+0x8] ;  /* 0x00000808081b7981 */ /* 0x000f62000c1e1900 */
[----:B------:R-:W-:-:S03]  /*1250*/  FFMA R24, R24, R25, R21 ;  /* 0x0000001918187223 */ /* 0x000fc60000000015 */
[----:B------:R-:W5:Y:S04]  /*1260*/  LDG.E R21, desc[UR8][R8.64] ;  /* 0x0000000808157981 */ /* 0x000f68000c1e1900 */
[----:B------:R-:W5:Y:S01]  /*1270*/  LDG.E R25, desc[UR8][R10.64+0x4] ;  /* 0x000004080a197981 */ /* 0x000f62000c1e1900 */
[----:B--2---:R-:W-:Y:S01]  /*1280*/  FADD R29, R29, -R0 ;  /* 0x800000001d1d7221 */ /* 0x004fe20000000000 */
[----:B---3--:R-:W-:-:S04]  /*1290*/  FADD R20, R20, -R12 ;  /* 0x8000000c14147221 */ /* 0x008fc80000000000 */
[----:B------:R-:W-:Y:S02]  /*12a0*/  FFMA R20, R29, R20, R24 ;  /* 0x000000141d147223 */ /* 0x000fe40000000018 */
[----:B------:R-:W2:Y:S04]  /*12b0*/  LDG.E R29, desc[UR8][R10.64+0x8] ;  /* 0x000008080a1d7981 */ /* 0x000ea8000c1e1900 */
[----:B------:R-:W3:Y:S01]  /*12c0*/  LDG.E R24, desc[UR8][R8.64+0xc] ;  /* 0x00000c0808187981 */ /* 0x000ee2000c1e1900 */
[----:B------:R-:W-:Y:S01]  /*12d0*/  IADD3 R19, PT, PT, R19, 0x8, RZ ;  /* 0x0000000813137810 */ /* 0x000fe20007ffe0ff */
[----:B----4-:R-:W-:Y:S01]  /*12e0*/  FADD R13, R13, -R12 ;  /* 0x8000000c0d0d7221 */ /* 0x010fe20000000000 */
[----:B-----5:R-:W-:Y:S02]  /*12f0*/  FADD R21, R21, -R0 ;  /* 0x8000000015157221 */ /* 0x020fe40000000000 */
[----:B------:R-:W-:-:S02]  /*1300*/  ISETP.NE.AND P0, PT, R19, RZ, PT ;  /* 0x000000ff1300720c */ /* 0x000fc40003f05270 */
[----:B------:R-:W-:Y:S01]  /*1310*/  FFMA R13, R21, R13, R20 ;  /* 0x0000000d150d7223 */ /* 0x000fe20000000014 */
[----:B------:R-:W-:Y:S01]  /*1320*/  FADD R20, R23, -R0 ;  /* 0x8000000017147221 */ /* 0x000fe20000000000 */
[----:B------:R-:W-:-:S04]  /*1330*/  FADD R25, R25, -R12 ;  /* 0x8000000c19197221 */ /* 0x000fc80000000000 */
[----:B------:R-:W-:Y:S01]  /*1340*/  FFMA R13, R20, R25, R13 ;  /* 0x00000019140d7223 */ /* 0x000fe2000000000d */
[----:B------:R-:W-:Y:S01]  /*1350*/  FADD R20, R27, -R0 ;  /* 0x800000001b147221 */ /* 0x000fe20000000000 */
[--C-:B------:R-:W-:Y:S01]  /*1360*/  FADD R26, R26, -R12.reuse ;  /* 0x8000000c1a1a7221 */ /* 0x100fe20000000000 */
[----:B------:R-:W-:Y:S02]  /*1370*/  IADD3 R17, PT, PT, R17, 0x8, RZ ;  /* 0x0000000811117810 */ /* 0x000fe40007ffe0ff */
[----:B------:R-:W-:Y:S01]  /*1380*/  IADD3 R3, PT, PT, R3, 0x8, RZ ;  /* 0x0000000803037810 */ /* 0x000fe20007ffe0ff */
[----:B--2---:R-:W-:-:S04]  /*1390*/  FADD R29, R29, -R12 ;  /* 0x8000000c1d1d7221 */ /* 0x004fc80000000000 */
[----:B------:R-:W-:Y:S01]  /*13a0*/  FFMA R13, R20, R29, R13 ;  /* 0x0000001d140d7223 */ /* 0x000fe2000000000d */
[----:B---3--:R-:W-:-:S04]  /*13b0*/  FADD R24, R24, -R0 ;  /* 0x8000000018187221 */ /* 0x008fc80000000000 */
[----:B------:R-:W-:Y:S01]  /*13c0*/  FFMA R13, R24, R26, R13 ;  /* 0x0000001a180d7223 */ /* 0x000fe2000000000d */
[----:B------:R-:W-:Y:S06]  /*13d0*/  @P0 BRA `(.L_x_12) ;  /* 0xfffffffc00440947 */ /* 0x000fec000383ffff */
.L_x_11:
[----:B------:R-:W-:Y:S05]  /*13e0*/  @!P1 BRA `(.L_x_10) ;  /* 0x0000000000f09947 */ /* 0x000fea0003800000 */
[----:B------:R-:W-:Y:S02]  /*13f0*/  ISETP.GE.U32.AND P0, PT, R22, 0x4, PT ;  /* 0x000000041600780c */ /* 0x000fe40003f06070 */
[----:B------:R-:W-:-:S04]  /*1400*/  LOP3.LUT R20, R14, 0x3, RZ, 0xc0, !PT ;  /* 0x000000030e147812 */ /* 0x000fc800078ec0ff */
[----:B------:R-:W-:-:S07]  /*1410*/  ISETP.NE.AND P1, PT, R20, RZ, PT ;  /* 0x000000ff1400720c */ /* 0x000fce0003f25270 */
[----:B------:R-:W-:Y:S06]  /*1420*/  @!P0 BRA `(.L_x_13) ;  /* 0x0000000000688947 */ /* 0x000fec0003800000 */
[----:B------:R-:W0:Y:S01]  /*1430*/  LDC.64 R8, c[0x0][0x388] ;  /* 0x0000e200ff087b82 */ /* 0x000e220000000a00 */
[-C--:B------:R-:W-:Y:S02]  /*1440*/  IADD3 R7, PT, PT, R16, R15.reuse, RZ ;  /* 0x0000000f10077210 */ /* 0x080fe40007ffe0ff */
[----:B------:R-:W-:-:S03]  /*1450*/  IADD3 R3, PT, PT, R18, R15, RZ ;  /* 0x0000000f12037210 */ /* 0x000fc60007ffe0ff */
        /* <DEDUP_REMOVED lines=10> */
[----:B------:R-:W-:Y:S01]  /*1500*/  IADD3 R15, PT, PT, R15, 0x4, RZ ;  /* 0x000000040f0f7810 */ /* 0x000fe20007ffe0ff */
[----:B--2---:R-:W-:Y:S01]  /*1510*/  FADD R10, R11, -R0 ;  /* 0x800000000b0a7221 */ /* 0x004fe20000000000 */
[----:B---3--:R-:W-:-:S04]  /*1520*/  FADD R17, R17, -R12 ;  /* 0x8000000c11117221 */ /* 0x008fc80000000000 */
[----:B------:R-:W-:Y:S01]  /*1530*/  FFMA R10, R10, R17, R13 ;  /* 0x000000110a0a7223 */ /* 0x000fe2000000000d */
[----:B----4-:R-:W-:Y:S01]  /*1540*/  FADD R19, R19, -R0 ;  /* 0x8000000013137221 */ /* 0x010fe20000000000 */
[----:B-----5:R-:W-:-:S04]  /*1550*/  FADD R21, R21, -R12 ;  /* 0x8000000c15157221 */ /* 0x020fc80000000000 */
[----:B------:R-:W-:Y:S01]  /*1560*/  FFMA R10, R19, R21, R10 ;  /* 0x00000015130a7223 */ /* 0x000fe2000000000a */
[----:B------:R-:W-:Y:S01]  /*1570*/  FADD R23, R23, -R0 ;  /* 0x8000000017177221 */ /* 0x000fe20000000000 */
[----:B------:R-:W-:Y:S01]  /*1580*/  FADD R3, R3, -R12 ;  /* 0x8000000c03037221 */ /* 0x000fe20000000000 */
[----:B------:R-:W-:-:S03]  /*1590*/  FADD R22, R25, -R0 ;  /* 0x8000000019167221 */ /* 0x000fc60000000000 */
[----:B------:R-:W-:Y:S01]  /*15a0*/  FFMA R3, R23, R3, R10 ;  /* 0x0000000317037223 */ /* 0x000fe2000000000a */
[----:B------:R-:W-:-:S04]  /*15b0*/  FADD R27, R27, -R12 ;  /* 0x8000000c1b1b7221 */ /* 0x000fc80000000000 */
[----:B------:R-:W-:-:S07]  /*15c0*/  FFMA R13, R22, R27, R3 ;  /* 0x0000001b160d7223 */ /* 0x000fce0000000003 */
.L_x_13:
[----:B------:R-:W-:Y:S05]  /*15d0*/  @!P1 BRA `(.L_x_10) ;  /* 0x0000000000749947 */ /* 0x000fea0003800000 */
[----:B------:R-:W-:Y:S02]  /*15e0*/  ISETP.NE.AND P0, PT, R20, 0x1, PT ;  /* 0x000000011400780c */ /* 0x000fe40003f05270 */
[----:B------:R-:W-:-:S04]  /*15f0*/  LOP3.LUT R14, R14, 0x1, RZ, 0xc0, !PT ;  /* 0x000000010e0e7812 */ /* 0x000fc800078ec0ff */
[----:B------:R-:W-:-:S07]  /*1600*/  ISETP.NE.U32.AND P1, PT, R14, 0x1, PT ;  /* 0x000000010e00780c */ /* 0x000fce0003f25070 */
[----:B------:R-:W0:Y:S01]  /*1610*/  @P0 LDC.64 R10, c[0x0][0x388] ;  /* 0x0000e200ff0a0b82 */ /* 0x000e220000000a00 */
[-C--:B------:R-:W-:Y:S02]  /*1620*/  @P0 IADD3 R9, PT, PT, R16, R15.reuse, RZ ;  /* 0x0000000f10090210 */ /* 0x080fe40007ffe0ff */
[----:B------:R-:W-:Y:S02]  /*1630*/  @P0 IADD3 R3, PT, PT, R18, R15, RZ ;  /* 0x0000000f12030210 */ /* 0x000fe40007ffe0ff */
[----:B------:R-:W-:-:S03]  /*1640*/  @P0 IADD3 R15, PT, PT, R15, 0x2, RZ ;  /* 0x000000020f0f0810 */ /* 0x000fc60007ffe0ff */
[----:B------:R-:W1:Y:S01]  /*1650*/  @!P1 LDC.64 R6, c[0x0][0x388] ;  /* 0x0000e200ff069b82 */ /* 0x000e620000000a00 */
[----:B------:R-:W-:Y:S01]  /*1660*/  @!P1 IADD3 R17, PT, PT, R18, R15, RZ ;  /* 0x0000000f12119210 */ /* 0x000fe20007ffe0ff */
[----:B0-----:R-:W-:-:S04]  /*1670*/  @P0 IMAD.WIDE R8, R9, 0x4, R10 ;  /* 0x0000000409080825 */ /* 0x001fc800078e020a */
[----:B------:R-:W-:Y:S01]  /*1680*/  @P0 IMAD.WIDE R10, R3, 0x4, R10 ;  /* 0x00000004030a0825 */ /* 0x000fe200078e020a */
[----:B------:R-:W-:Y:S01]  /*1690*/  @!P1 IADD3 R3, PT, PT, R16, R15, RZ ;  /* 0x0000000f10039210 */ /* 0x000fe20007ffe0ff */
[----:B------:R-:W2:Y:S04]  /*16a0*/  @P0 LDG.E R19, desc[UR8][R8.64] ;  /* 0x0000000808130981 */ /* 0x000ea8000c1e1900 */
[----:B------:R-:W3:Y:S01]  /*16b0*/  @P0 LDG.E R21, desc[UR8][R10.64] ;  /* 0x000000080a150981 */ /* 0x000ee2000c1e1900 */
[----:B-1----:R-:W-:-:S03]  /*16c0*/  @!P1 IMAD.WIDE R14, R3, 0x4, R6 ;  /* 0x00000004030e9825 */ /* 0x002fc600078e0206 */
[----:B------:R-:W4:Y:S01]  /*16d0*/  @P0 LDG.E R23, desc[UR8][R8.64+0x4] ;  /* 0x0000040808170981 */ /* 0x000f22000c1e1900 */
[----:B------:R-:W-:-:S03]  /*16e0*/  @!P1 IMAD.WIDE R6, R17, 0x4, R6 ;  /* 0x0000000411069825 */ /* 0x000fc600078e0206 */
[----:B------:R-:W5:Y:S04]  /*16f0*/  @P0 LDG.E R25, desc[UR8][R10.64+0x4] ;  /* 0x000004080a190981 */ /* 0x000f68000c1e1900 */
[----:B------:R-:W5:Y:S04]  /*1700*/  @!P1 LDG.E R15, desc[UR8][R14.64] ;  /* 0x000000080e0f9981 */ /* 0x000f68000c1e1900 */
[----:B------:R-:W5:Y:S01]  /*1710*/  @!P1 LDG.E R7, desc[UR8][R6.64] ;  /* 0x0000000806079981 */ /* 0x000f62000c1e1900 */
[----:B--2---:R-:W-:Y:S01]  /*1720*/  @P0 FADD R16, R19, -R0 ;  /* 0x8000000013100221 */ /* 0x004fe20000000000 */
[----:B---3--:R-:W-:-:S04]  /*1730*/  @P0 FADD R21, R21, -R12 ;  /* 0x8000000c15150221 */ /* 0x008fc80000000000 */
[----:B------:R-:W-:Y:S01]  /*1740*/  @P0 FFMA R16, R16, R21, R13 ;  /* 0x0000001510100223 */ /* 0x000fe2000000000d */
[----:B----4-:R-:W-:Y:S01]  /*1750*/  @P0 FADD R23, R23, -R0 ;  /* 0x8000000017170221 */ /* 0x010fe20000000000 */
[----:B-----5:R-:W-:-:S04]  /*1760*/  @P0 FADD R25, R25, -R12 ;  /* 0x8000000c19190221 */ /* 0x020fc80000000000 */
[----:B------:R-:W-:Y:S01]  /*1770*/  @P0 FFMA R13, R23, R25, R16 ;  /* 0x00000019170d0223 */ /* 0x000fe20000000010 */
[----:B------:R-:W-:Y:S01]  /*1780*/  @!P1 FADD R0, R15, -R0 ;  /* 0x800000000f009221 */ /* 0x000fe20000000000 */
[----:B------:R-:W-:-:S04]  /*1790*/  @!P1 FADD R12, R7, -R12 ;  /* 0x8000000c070c9221 */ /* 0x000fc80000000000 */
[----:B------:R-:W-:-:S07]  /*17a0*/  @!P1 FFMA R13, R0, R12, R13 ;  /* 0x0000000c000d9223 */ /* 0x000fce000000000d */
.L_x_10:
[----:B------:R-:W0:Y:S01]  /*17b0*/  LDCU UR5, c[0x0][0x384] ;  /* 0x00007080ff0577ac */ /* 0x000e220008000800 */
[----:B------:R-:W-:Y:S01]  /*17c0*/  MOV R3, RZ ;  /* 0x000000ff00037202 */ /* 0x000fe20000000f00 */
[----:B0-----:R-:W-:-:S09]  /*17d0*/  UISETP.GE.AND UP0, UPT, UR5, 0x1, UPT ;  /* 0x000000010500788c */ /* 0x001fd2000bf06270 */
[----:B------:R-:W-:Y:S05]  /*17e0*/  BRA.U !UP0, `(.L_x_14) ;  /* 0x0000000508ac7547 */ /* 0x000fea000b800000 */
[----:B------:R-:W-:Y:S01]  /*17f0*/  UIADD3 UR4, UPT, UPT, UR5, -0x1, URZ ;  /* 0xffffffff05047890 */ /* 0x000fe2000fffe0ff */
[----:B------:R-:W-:Y:S01]  /*1800*/  HFMA2 R3, -RZ, RZ, 0, 0 ;  /* 0x00000000ff037431 */ /* 0x000fe200000001ff */
[----:B------:R-:W-:Y:S02]  /*1810*/  ULOP3.LUT UR11, UR5, 0xf, URZ, 0xc0, !UPT ;  /* 0x0000000f050b7892 */ /* 0x000fe4000f8ec0ff */
[----:B------:R-:W-:Y:S01]  /*1820*/  IMAD R0, R2, UR5, RZ ;  /* 0x0000000502007c24 */ /* 0x000fe2000f8e02ff */
[----:B------:R-:W-:Y:S02]  /*1830*/  UISETP.GE.U32.AND UP2, UPT, UR4, 0xf, UPT ;  /* 0x0000000f0400788c */ /* 0x000fe4000bf46070 */
[----:B------:R-:W-:Y:S01]  /*1840*/  UISETP.NE.AND UP1, UPT, UR11, URZ, UPT ;  /* 0x000000ff0b00728c */ /* 0x000fe2000bf25270 */
[----:B------:R-:W-:-:S06]  /*1850*/  UMOV UR4, URZ ;  /* 0x000000ff00047c82 */ /* 0x000fcc0008000000 */
[----:B------:R-:W-:Y:S05]  /*1860*/  BRA.U !UP2, `(.L_x_15) ;  /* 0x000000010ab87547 */ /* 0x000fea000b800000 */
[----:B------:R-:W0:Y:S01]  /*1870*/  LDCU.64 UR6, c[0x0][0x388] ;  /* 0x00007100ff0677ac */ /* 0x000e220008000a00 */
[----:B------:R-:W-:Y:S02]  /*1880*/  MOV R3, RZ ;  /* 0x000000ff00037202 */ /* 0x000fe40000000f00 */
[----:B------:R-:W-:Y:S01]  /*1890*/  MOV R8, R0 ;  /* 0x0000000000087202 */ /* 0x000fe20000000f00 */
[----:B------:R-:W-:-:S04]  /*18a0*/  ULOP3.LUT UR4, UR5, 0x7ffffff0, URZ, 0xc0, !UPT ;  /* 0x7ffffff005047892 */ /* 0x000fc8000f8ec0ff */
[----:B------:R-:W-:Y:S02]  /*18b0*/  UIADD3 UR10, UPT, UPT, -UR4, URZ, URZ ;  /* 0x000000ff040a7290 */ /* 0x000fe4000fffe1ff */
[----:B0-----:R-:W-:-:S04]  /*18c0*/  UIADD3 UR6, UP2, UPT, UR6, 0x20, URZ ;  /* 0x0000002006067890 */ /* 0x001fc8000ff5e0ff */
[----:B------:R-:W-:-:S12]  /*18d0*/  UIADD3.X UR7, UPT, UPT, URZ, UR7, URZ, UP2, !UPT ;  /* 0x00000007ff077290 */ /* 0x000fd800097fe4ff */
.L_x_16:
[----:B------:R-:W-:Y:S02]  /*18e0*/  MOV R6, UR6 ;  /* 0x0000000600067c02 */ /* 0x000fe40008000f00 */
[----:B------:R-:W-:-:S03]  /*18f0*/  MOV R7, UR7 ;  /* 0x0000000700077c02 */ /* 0x000fc60008000f00 */
[----:B------:R-:W-:-:S05]  /*1900*/  IMAD.WIDE R6, R8, 0x4, R6 ;  /* 0x0000000408067825 */ /* 0x000fca00078e0206 */
        /* <DEDUP_REMOVED lines=17> */
[----:B------:R-:W-:-:S03]  /*1a20*/  IADD3 R8, PT, PT, R8, 0x10, RZ ;  /* 0x0000001008087810 */ /* 0x000fc60007ffe0ff */
[----:B------:R-:W-:Y:S01]  /*1a30*/  UISETP.NE.AND UP2, UPT, UR10, URZ, UPT ;  /* 0x000000ff0a00728c */ /* 0x000fe2000bf45270 */
[----:B--2---:R-:W-:-:S04]  /*1a40*/  FADD R22, R22, R3 ;  /* 0x0000000316167221 */ /* 0x004fc80000000000 */
[----:B---3--:R-:W-:-:S04]  /*1a50*/  FADD R21, R22, R21 ;  /* 0x0000001516157221 */ /* 0x008fc80000000000 */
[----:B----4-:R-:W-:-:S04]  /*1a60*/  FADD R21, R21, R24 ;  /* 0x0000001815157221 */ /* 0x010fc80000000000 */
[----:B-----5:R-:W-:-:S04]  /*1a70*/  FADD R21, R21, R26 ;  /* 0x0000001a15157221 */ /* 0x020fc80000000000 */
[----:B------:R-:W-:-:S04]  /*1a80*/  FADD R28, R21, R28 ;  /* 0x0000001c151c7221 */ /* 0x000fc80000000000 */
        /* <DEDUP_REMOVED lines=10> */
[----:B------:R-:W-:Y:S01]  /*1b30*/  FADD R3, R9, R20 ;  /* 0x0000001409037221 */ /* 0x000fe20000000000 */
[----:B------:R-:W-:Y:S06]  /*1b40*/  BRA.U UP2, `(.L_x_16) ;  /* 0xfffffffd02647547 */ /* 0x000fec000b83ffff */
.L_x_15:
[----:B------:R-:W-:Y:S05]  /*1b50*/  BRA.U !UP1, `(.L_x_14) ;  /* 0x0000000109d07547 */ /* 0x000fea000b800000 */
[----:B------:R-:W-:Y:S02]  /*1b60*/  UISETP.GE.U32.AND UP1, UPT, UR11, 0x8, UPT ;  /* 0x000000080b00788c */ /* 0x000fe4000bf26070 */
[----:B------:R-:W-:-:S04]  /*1b70*/  ULOP3.LUT UR6, UR5, 0x7, URZ, 0xc0, !UPT ;  /* 0x0000000705067892 */ /* 0x000fc8000f8ec0ff */
[----:B------:R-:W-:-:S03]  /*1b80*/  UISETP.NE.AND UP2, UPT, UR6, URZ, UPT ;  /* 0x000000ff0600728c */ /* 0x000fc6000bf45270 */
[----:B------:R-:W-:Y:S08]  /*1b90*/  BRA.U !UP1, `(.L_x_17) ;  /* 0x0000000109507547 */ /* 0x000ff0000b800000 */
[----:B------:R-:W0:Y:S01]  /*1ba0*/  LDC.64 R6, c[0x0][0x388] ;  /* 0x0000e200ff067b82 */ /* 0x000e220000000a00 */
[----:B------:R-:W-:-:S05]  /*1bb0*/  IADD3 R9, PT, PT, R0, UR4, RZ ;  /* 0x0000000400097c10 */ /* 0x000fca000fffe0ff */
[----:B0-----:R-:W-:-:S05]  /*1bc0*/  IMAD.WIDE R6, R9, 0x4, R6 ;  /* 0x0000000409067825 */ /* 0x001fca00078e0206 */
        /* <DEDUP_REMOVED lines=9> */
[----:B--2---:R-:W-:-:S04]  /*1c60*/  FADD R8, R3, R8 ;  /* 0x0000000803087221 */ /* 0x004fc80000000000 */
[----:B---3--:R-:W-:-:S04]  /*1c70*/  FADD R8, R8, R9 ;  /* 0x0000000908087221 */ /* 0x008fc80000000000 */
[----:B----4-:R-:W-:-:S04]  /*1c80*/  FADD R8, R8, R11 ;  /* 0x0000000b08087221 */ /* 0x010fc80000000000 */
[----:B-----5:R-:W-:-:S04]  /*1c90*/  FADD R8, R8, R15 ;  /* 0x0000000f08087221 */ /* 0x020fc80000000000 */
[----:B------:R-:W-:-:S04]  /*1ca0*/  FADD R8, R8, R17 ;  /* 0x0000001108087221 */ /* 0x000fc80000000000 */
[----:B------:R-:W-:-:S04]  /*1cb0*/  FADD R8, R8, R19 ;  /* 0x0000001308087221 */ /* 0x000fc80000000000 */
[----:B------:R-:W-:-:S04]  /*1cc0*/  FADD R8, R8, R21 ;  /* 0x0000001508087221 */ /* 0x000fc80000000000 */
[----:B------:R-:W-:-:S07]  /*1cd0*/  FADD R3, R8, R23 ;  /* 0x0000001708037221 */ /* 0x000fce0000000000 */
.L_x_17:
        /* <DEDUP_REMOVED lines=11> */
[----:B------:R-:W5:Y:S01]  /*1d90*/  LDG.E R15, desc[UR8][R6.64+0xc] ;  /* 0x00000c08060f7981 */ /* 0x000f62000c1e1900 */
[----:B------:R-:W-:Y:S01]  /*1da0*/  UIADD3 UR4, UPT, UPT, UR4, 0x4, URZ ;  /* 0x0000000404047890 */ /* 0x000fe2000fffe0ff */
[----:B--2---:R-:W-:-:S04]  /*1db0*/  FADD R8, R3, R8 ;  /* 0x0000000803087221 */ /* 0x004fc80000000000 */
[----:B---3--:R-:W-:-:S04]  /*1dc0*/  FADD R8, R8, R9 ;  /* 0x0000000908087221 */ /* 0x008fc80000000000 */
[----:B----4-:R-:W-:-:S04]  /*1dd0*/  FADD R8, R8, R11 ;  /* 0x0000000b08087221 */ /* 0x010fc80000000000 */
[----:B-----5:R-:W-:-:S07]  /*1de0*/  FADD R3, R8, R15 ;  /* 0x0000000f08037221 */ /* 0x020fce0000000000 */
.L_x_18:
[----:B------:R-:W-:Y:S05]  /*1df0*/  BRA.U !UP2, `(.L_x_14) ;  /* 0x000000010a287547 */ /* 0x000fea000b800000 */
[----:B------:R-:W0:Y:S01]  /*1e00*/  LDC.64 R8, c[0x0][0x388] ;  /* 0x0000e200ff087b82 */ /* 0x000e220000000a00 */
[----:B------:R-:W-:Y:S01]  /*1e10*/  IADD3 R11, PT, PT, R0, UR4, RZ ;  /* 0x00000004000b7c10 */ /* 0x000fe2000fffe0ff */
[----:B------:R-:W-:-:S12]  /*1e20*/  UIADD3 UR5, UPT, UPT, -UR5, URZ, URZ ;  /* 0x000000ff05057290 */ /* 0x000fd8000fffe1ff */
.L_x_19:
[----:B0-----:R-:W-:-:S06]  /*1e30*/  IMAD.WIDE R6, R11, 0x4, R8 ;  /* 0x000000040b067825 */ /* 0x001fcc00078e0208 */
[----:B------:R-:W2:Y:S01]  /*1e40*/  LDG.E R6, desc[UR8][R6.64] ;  /* 0x0000000806067981 */ /* 0x000ea2000c1e1900 */
[----:B------:R-:W-:Y:S01]  /*1e50*/  UIADD3 UR5, UPT, UPT, UR5, 0x1, URZ ;  /* 0x0000000105057890 */ /* 0x000fe2000fffe0ff */
[----:B------:R-:W-:-:S03]  /*1e60*/  IADD3 R11, PT, PT, R11, 0x1, RZ ;  /* 0x000000010b0b7810 */ /* 0x000fc60007ffe0ff */
[----:B------:R-:W-:Y:S01]  /*1e70*/  UISETP.NE.AND UP1, UPT, UR5, URZ, UPT ;  /* 0x000000ff0500728c */ /* 0x000fe2000bf25270 */
[----:B--2---:R-:W-:-:S08]  /*1e80*/  FADD R3, R6, R3 ;  /* 0x0000000306037221 */ /* 0x004fd00000000000 */
[----:B------:R-:W-:Y:S05]  /*1e90*/  BRA.U UP1, `(.L_x_19) ;  /* 0xfffffffd01e47547 */ /* 0x000fea000b83ffff */
.L_x_14:
        /* <DEDUP_REMOVED lines=13> */
.L_x_21:
[----:B------:R-:W-:Y:S05]  /*1f70*/  BSYNC.RECONVERGENT B0 ;  /* 0x0000000000007941 */ /* 0x000fea0003800200 */
.L_x_20:
[----:B------:R-:W0:Y:S01]  /*1f80*/  LDCU UR10, c[0x0][0x384] ;  /* 0x00007080ff0a77ac */ /* 0x000e220008000800 */
[----:B------:R-:W-:Y:S01]  /*1f90*/  HFMA2 R3, -RZ, RZ, 0, 0 ;  /* 0x00000000ff037431 */ /* 0x000fe200000001ff */
[----:B0-----:R-:W-:-:S06]  /*1fa0*/  UIADD3 UR11, UPT, UPT, UR10, -0x1, URZ ;  /* 0xffffffff0a0b7890 */ /* 0x001fcc000fffe0ff */
[----:B------:R-:W-:Y:S01]  /*1fb0*/  I2FP.F32.S32 R6, UR11 ;  /* 0x0000000b00067c45 */ /* 0x000fe20008201400 */
[----:B------:R-:W-:Y:S06]  /*1fc0*/  BRA.U !UP0, `(.L_x_22) ;  /* 0x00000009081c7547 */ /* 0x000fec000b800000 */
[----:B------:R-:W-:Y:S01]  /*1fd0*/  UISETP.GE.U32.AND UP0, UPT, UR11, 0xf, UPT ;  /* 0x0000000f0b00788c */ /* 0x000fe2000bf06070 */
[----:B------:R-:W-:Y:S01]  /*1fe0*/  IMAD R7, R2, UR10, RZ ;  /* 0x0000000a02077c24 */ /* 0x000fe2000f8e02ff */
[----:B------:R-:W-:Y:S01]  /*1ff0*/  ULOP3.LUT UR12, UR10, 0xf, URZ, 0xc0, !UPT ;  /* 0x0000000f0a0c7892 */ /* 0x000fe2000f8ec0ff */
[----:B------:R-:W-:Y:S01]  /*2000*/  MOV R3, RZ ;  /* 0x000000ff00037202 */ /* 0x000fe20000000f00 */
[----:B------:R-:W-:Y:S02]  /*2010*/  UMOV UR4, URZ ;  /* 0x000000ff00047c82 */ /* 0x000fe40008000000 */
[----:B------:R-:W-:-:S03]  /*2020*/  UISETP.NE.AND UP1, UPT, UR12, URZ, UPT ;  /* 0x000000ff0c00728c */ /* 0x000fc6000bf25270 */
[----:B------:R-:W-:Y:S08]  /*2030*/  BRA.U !UP0, `(.L_x_23) ;  /* 0x0000000108f87547 */ /* 0x000ff0000b800000 */
[----:B------:R-:W0:Y:S01]  /*2040*/  LDCU.64 UR6, c[0x0][0x388] ;  /* 0x00007100ff0677ac */ /* 0x000e220008000a00 */
[----:B------:R-:W-:Y:S02]  /*2050*/  MOV R3, RZ ;  /* 0x000000ff00037202 */ /* 0x000fe40000000f00 */
[----:B------:R-:W-:Y:S01]  /*2060*/  MOV R10, R7 ;  /* 0x00000007000a7202 */ /* 0x000fe20000000f00 */
[----:B------:R-:W-:-:S04]  /*2070*/  ULOP3.LUT UR4, UR10, 0x7ffffff0, URZ, 0xc0, !UPT ;  /* 0x7ffffff00a047892 */ /* 0x000fc8000f8ec0ff */
[----:B------:R-:W-:Y:S02]  /*2080*/  UIADD3 UR5, UPT, UPT, -UR4, URZ, URZ ;  /* 0x000000ff04057290 */ /* 0x000fe4000fffe1ff */
[----:B0-----:R-:W-:-:S04]  /*2090*/  UIADD3 UR6, UP0, UPT, UR6, 0x20, URZ ;  /* 0x0000002006067890 */ /* 0x001fc8000ff1e0ff */
[----:B------:R-:W-:-:S12]  /*20a0*/  UIADD3.X UR7, UPT, UPT, URZ, UR7, URZ, UP0, !UPT ;  /* 0x00000007ff077290 */ /* 0x000fd800087fe4ff */
.L_x_24:
        /* <DEDUP_REMOVED lines=18> */
[----:B------:R0:W5:Y:S01]  /*21d0*/  LDG.E R20, desc[UR8][R8.64+0x1c] ;  /* 0x00001c0808147981 */ /* 0x000162000c1e1900 */
[----:B------:R-:W-:Y:S01]  /*21e0*/  UIADD3 UR5, UPT, UPT, UR5, 0x10, URZ ;  /* 0x0000001005057890 */ /* 0x000fe2000fffe0ff */
[----:B------:R-:W-:-:S03]  /*21f0*/  IADD3 R10, PT, PT, R10, 0x10, RZ ;  /* 0x000000100a0a7810 */ /* 0x000fc60007ffe0ff */
[----:B------:R-:W-:Y:S01]  /*2200*/  UISETP.NE.AND UP0, UPT, UR5, URZ, UPT ;  /* 0x000000ff0500728c */ /* 0x000fe2000bf05270 */
[----:B--2---:R-:W-:-:S04]  /*2210*/  FADD R22, R22, -R0 ;  /* 0x8000000016167221 */ /* 0x004fc80000000000 */
[----:B------:R-:W-:Y:S01]  /*2220*/  FFMA R3, R22, R22, R3 ;  /* 0x0000001616037223 */ /* 0x000fe20000000003 */
[--C-:B---3--:R-:W-:Y:S01]  /*2230*/  FADD R24, R24, -R0.reuse ;  /* 0x8000000018187221 */ /* 0x108fe20000000000 */
[----:B----4-:R-:W-:-:S03]  /*2240*/  FADD R18, R18, -R0 ;  /* 0x8000000012127221 */ /* 0x010fc60000000000 */
[----:B------:R-:W-:Y:S01]  /*2250*/  FFMA R3, R24, R24, R3 ;  /* 0x0000001818037223 */ /* 0x000fe20000000003 */
[----:B-----5:R-:W-:-:S03]  /*2260*/  FADD R16, R16, -R0 ;  /* 0x8000000010107221 */ /* 0x020fc60000000000 */
[----:B------:R-:W-:Y:S01]  /*2270*/  FFMA R3, R18, R18, R3 ;  /* 0x0000001212037223 */ /* 0x000fe20000000003 */
[----:B------:R-:W-:-:S03]  /*2280*/  FADD R14, R14, -R0 ;  /* 0x800000000e0e7221 */ /* 0x000fc60000000000 */
[----:B------:R-:W-:Y:S01]  /*2290*/  FFMA R3, R16, R16, R3 ;  /* 0x0000001010037223 */ /* 0x000fe20000000003 */
[----:B------:R-:W-:-:S03]  /*22a0*/  FADD R12, R12, -R0 ;  /* 0x800000000c0c7221 */ /* 0x000fc60000000000 */
[----:B------:R-:W-:Y:S01]  /*22b0*/  FFMA R3, R14, R14, R3 ;  /* 0x0000000e0e037223 */ /* 0x000fe20000000003 */
[----:B0-----:R-:W-:-:S03]  /*22c0*/  FADD R8, R29, -R0 ;  /* 0x800000001d087221 */ /* 0x001fc60000000000 */
[----:B------:R-:W-:-:S04]  /*22d0*/  FFMA R3, R12, R12, R3 ;  /* 0x0000000c0c037223 */ /* 0x000fc80000000003 */
[----:B------:R-:W-:Y:S01]  /*22e0*/  FFMA R3, R8, R8, R3 ;  /* 0x0000000808037223 */ /* 0x000fe20000000003 */
[----:B------:R-:W-:-:S04]  /*22f0*/  FADD R8, R27, -R0 ;  /* 0x800000001b087221 */ /* 0x000fc80000000000 */
        /* <DEDUP_REMOVED lines=11> */
[--C-:B------:R-:W-:Y:S01]  /*23b0*/  FADD R8, R15, -R0.reuse ;  /* 0x800000000f087221 */ /* 0x100fe20000000000 */
[----:B------:R-:W-:-:S03]  /*23c0*/  FADD R20, R20, -R0 ;  /* 0x8000000014147221 */ /* 0x000fc60000000000 */
[----:B------:R-:W-:Y:S01]  /*23d0*/  FFMA R3, R8, R8, R3 ;  /* 0x0000000808037223 */ /* 0x000fe20000000003 */
[----:B------:R-:W-:-:S04]  /*23e0*/  FADD R8, R11, -R0 ;  /* 0x800000000b087221 */ /* 0x000fc80000000000 */
[----:B------:R-:W-:-:S04]  /*23f0*/  FFMA R3, R8, R8, R3 ;  /* 0x0000000808037223 */ /* 0x000fc80000000003 */
[----:B------:R-:W-:Y:S01]  /*2400*/  FFMA R3, R20, R20, R3 ;  /* 0x0000001414037223 */ /* 0x000fe20000000003 */
[----:B------:R-:W-:Y:S06]  /*2410*/  BRA.U UP0, `(.L_x_24) ;  /* 0xfffffffd00247547 */ /* 0x000fec000b83ffff */
.L_x_23:
        /* <DEDUP_REMOVED lines=15> */
[----:B------:R0:W5:Y:S01]  /*2510*/  LDG.E R27, desc[UR8][R8.64+0x1c] ;  /* 0x00001c08081b7981 */ /* 0x000162000c1e1900 */
[----:B------:R-:W-:Y:S01]  /*2520*/  UIADD3 UR4, UPT, UPT, UR4, 0x8, URZ ;  /* 0x0000000804047890 */ /* 0x000fe2000fffe0ff */
[----:B--2---:R-:W-:-:S04]  /*2530*/  FADD R10, R11, -R0 ;  /* 0x800000000b0a7221 */ /* 0x004fc80000000000 */
[----:B------:R-:W-:Y:S01]  /*2540*/  FFMA R3, R10, R10, R3 ;  /* 0x0000000a0a037223 */ /* 0x000fe20000000003 */
[----:B---3--:R-:W-:-:S04]  /*2550*/  FADD R10, R15, -R0 ;  /* 0x800000000f0a7221 */ /* 0x008fc80000000000 */
[----:B------:R-:W-:Y:S01]  /*2560*/  FFMA R3, R10, R10, R3 ;  /* 0x0000000a0a037223 */ /* 0x000fe20000000003 */
[----:B----4-:R-:W-:-:S04]  /*2570*/  FADD R10, R17, -R0 ;  /* 0x80000000110a7221 */ /* 0x010fc80000000000 */
[----:B------:R-:W-:Y:S01]  /*2580*/  FFMA R3, R10, R10, R3 ;  /* 0x0000000a0a037223 */ /* 0x000fe20000000003 */
[----:B-----5:R-:W-:-:S04]  /*2590*/  FADD R10, R19, -R0 ;  /* 0x80000000130a7221 */ /* 0x020fc80000000000 */
[----:B------:R-:W-:Y:S01]  /*25a0*/  FFMA R3, R10, R10, R3 ;  /* 0x0000000a0a037223 */ /* 0x000fe20000000003 */
[--C-:B------:R-:W-:Y:S01]  /*25b0*/  FADD R10, R21, -R0.reuse ;  /* 0x80000000150a7221 */ /* 0x100fe20000000000 */
[----:B0-----:R-:W-:-:S03]  /*25c0*/  FADD R8, R23, -R0 ;  /* 0x8000000017087221 */ /* 0x001fc60000000000 */
[----:B------:R-:W-:Y:S01]  /*25d0*/  FFMA R3, R10, R10, R3 ;  /* 0x0000000a0a037223 */ /* 0x000fe20000000003 */
[----:B------:R-:W-:-:S03]  /*25e0*/  FADD R10, R25, -R0 ;  /* 0x80000000190a7221 */ /* 0x000fc60000000000 */
[----:B------:R-:W-:Y:S01]  /*25f0*/  FFMA R3, R8, R8, R3 ;  /* 0x0000000808037223 */ /* 0x000fe20000000003 */
[----:B------:R-:W-:-:S03]  /*2600*/  FADD R8, R27, -R0 ;  /* 0x800000001b087221 */ /* 0x000fc60000000000 */
[----:B------:R-:W-:-:S04]  /*2610*/  FFMA R3, R10, R10, R3 ;  /* 0x0000000a0a037223 */ /* 0x000fc80000000003 */
[----:B------:R-:W-:-:S07]  /*2620*/  FFMA R3, R8, R8, R3 ;  /* 0x0000000808037223 */ /* 0x000fce0000000003 */
.L_x_25:
        /* <DEDUP_REMOVED lines=13> */
[----:B--2---:R-:W-:-:S04]  /*2700*/  FADD R10, R11, -R0 ;  /* 0x800000000b0a7221 */ /* 0x004fc80000000000 */
[----:B------:R-:W-:Y:S01]  /*2710*/  FFMA R3, R10, R10, R3 ;  /* 0x0000000a0a037223 */ /* 0x000fe20000000003 */
[--C-:B---3--:R-:W-:Y:S01]  /*2720*/  FADD R10, R15, -R0.reuse ;  /* 0x800000000f0a7221 */ /* 0x108fe20000000000 */
[----:B----4-:R-:W-:-:S03]  /*2730*/  FADD R12, R17, -R0 ;  /* 0x80000000110c7221 */ /* 0x010fc60000000000 */
[----:B------:R-:W-:Y:S01]  /*2740*/  FFMA R3, R10, R10, R3 ;  /* 0x0000000a0a037223 */ /* 0x000fe20000000003 */
[----:B-----5:R-:W-:-:S03]  /*2750*/  FADD R10, R19, -R0 ;  /* 0x80000000130a7221 */ /* 0x020fc60000000000 */
[----:B------:R-:W-:-:S04]  /*2760*/  FFMA R3, R12, R12, R3 ;  /* 0x0000000c0c037223 */ /* 0x000fc80000000003 */
[----:B------:R-:W-:-:S07]  /*2770*/  FFMA R3, R10, R10, R3 ;  /* 0x0000000a0a037223 */ /* 0x000fce0000000003 */
.L_x_26:
[----:B------:R-:W-:Y:S05]  /*2780*/  BRA.U !UP1, `(.L_x_22) ;  /* 0x00000001092c7547 */ /* 0x000fea000b800000 */
[----:B------:R-:W0:Y:S01]  /*2790*/  LDC.64 R10, c[0x0][0x388] ;  /* 0x0000e200ff0a7b82 */ /* 0x000e220000000a00 */
[----:B------:R-:W-:Y:S01]  /*27a0*/  IADD3 R7, PT, PT, R7, UR4, RZ ;  /* 0x0000000407077c10 */ /* 0x000fe2000fffe0ff */
[----:B------:R-:W-:-:S12]  /*27b0*/  UIADD3 UR5, UPT, UPT, -UR5, URZ, URZ ;  /* 0x000000ff05057290 */ /* 0x000fd8000fffe1ff */
.L_x_27:
[----:B0-----:R-:W-:-:S06]  /*27c0*/  IMAD.WIDE R8, R7, 0x4, R10 ;  /* 0x0000000407087825 */ /* 0x001fcc00078e020a */
[----:B------:R-:W2:Y:S01]  /*27d0*/  LDG.E R9, desc[UR8][R8.64] ;  /* 0x0000000808097981 */ /* 0x000ea2000c1e1900 */
[----:B------:R-:W-:Y:S01]  /*27e0*/  UIADD3 UR5, UPT, UPT, UR5, 0x1, URZ ;  /* 0x0000000105057890 */ /* 0x000fe2000fffe0ff */
[----:B------:R-:W-:-:S03]  /*27f0*/  IADD3 R7, PT, PT, R7, 0x1, RZ ;  /* 0x0000000107077810 */ /* 0x000fc60007ffe0ff */
[----:B------:R-:W-:Y:S01]  /*2800*/  UISETP.NE.AND UP0, UPT, UR5, URZ, UPT ;  /* 0x000000ff0500728c */ /* 0x000fe2000bf05270 */
[----:B--2---:R-:W-:-:S04]  /*2810*/  FADD R12, R9, -R0 ;  /* 0x80000000090c7221 */ /* 0x004fc80000000000 */
[----:B------:R-:W-:-:S04]  /*2820*/  FFMA R3, R12, R12, R3 ;  /* 0x0000000c0c037223 */ /* 0x000fc80000000003 */
[----:B------:R-:W-:Y:S05]  /*2830*/  BRA.U UP0, `(.L_x_27) ;  /* 0xfffffffd00e07547 */ /* 0x000fea000b83ffff */
.L_x_22:
[----:B------:R-:W0:Y:S01]  /*2840*/  MUFU.RCP R7, R6 ;  /* 0x0000000600077308 */ /* 0x000e220000001000 */
[----:B------:R-:W-:Y:S01]  /*2850*/  UISETP.GE.AND UP0, UPT, UR10, 0x1, UPT ;  /* 0x000000010a00788c */ /* 0x000fe2000bf06270 */
[----:B------:R-:W-:Y:S06]  /*2860*/  BSSY.RECONVERGENT B0, `(.L_x_28) ;  /* 0x000000d000007945 */ /* 0x000fec0003800200 */
[----:B------:R-:W1:Y:S01]  /*2870*/  FCHK P0, R3, R6 ;  /* 0x0000000603007302 */ /* 0x000e620000000000 */
[----:B0-----:R-:W-:-:S04]  /*2880*/  FFMA R0, R7, -R6, 1 ;  /* 0x3f80000007007423 */ /* 0x001fc80000000806 */
[----:B------:R-:W-:-:S04]  /*2890*/  FFMA R0, R7, R0, R7 ;  /* 0x0000000007007223 */ /* 0x000fc80000000007 */
[----:B------:R-:W-:-:S04]  /*28a0*/  FFMA R8, R0, R3, RZ ;  /* 0x0000000300087223 */ /* 0x000fc800000000ff */
[----:B------:R-:W-:-:S04]  /*28b0*/  FFMA R7, R8, -R6, R3 ;  /* 0x8000000608077223 */ /* 0x000fc80000000003 */
[----:B------:R-:W-:Y:S01]  /*28c0*/  FFMA R7, R0, R7, R8 ;  /* 0x0000000700077223 */ /* 0x000fe20000000008 */
[----:B-1----:R-:W-:Y:S06]  /*28d0*/  @!P0 BRA `(.L_x_29) ;  /* 0x0000000000148947 */ /* 0x002fec0003800000 */
[----:B------:R-:W-:Y:S02]  /*28e0*/  MOV R0, R3 ;  /* 0x0000000300007202 */ /* 0x000fe40000000f00 */
[----:B------:R-:W-:Y:S02]  /*28f0*/  MOV R3, R6 ;  /* 0x0000000600037202 */ /* 0x000fe40000000f00 */
[----:B------:R-:W-:-:S07]  /*2900*/  MOV R8, 0x2920 ;  /* 0x0000292000087802 */ /* 0x000fce0000000f00 */
[----:B------:R-:W-:Y:S05]  /*2910*/  CALL.REL.NOINC `($__internal_1_$__cuda_sm3x_div_rn_noftz_f32_slowpath) ;  /* 0x0000001400b87944 */ /* 0x000fea0003c00000 */
[----:B------:R-:W-:-:S07]  /*2920*/  MOV R7, R0 ;  /* 0x0000000000077202 */ /* 0x000fce0000000f00 */
.L_x_29:
[----:B------:R-:W-:Y:S05]  /*2930*/  BSYNC.RECONVERGENT B0 ;  /* 0x0000000000007941 */ /* 0x000fea0003800200 */
.L_x_28:
[----:B------:R-:W-:Y:S01]  /*2940*/  HFMA2 R3, -RZ, RZ, 0, 0 ;  /* 0x00000000ff037431 */ /* 0x000fe200000001ff */
[----:B------:R-:W-:Y:S06]  /*2950*/  BRA.U !UP0, `(.L_x_30) ;  /* 0x0000000508ac7547 */ /* 0x000fec000b800000 */
[----:B------:R-:W0:Y:S01]  /*2960*/  LDCU UR5, c[0x0][0x384] ;  /* 0x00007080ff0577ac */ /* 0x000e220008000800 */
[----:B------:R-:W-:Y:S01]  /*2970*/  MOV R3, RZ ;  /* 0x000000ff00037202 */ /* 0x000fe20000000f00 */
[----:B------:R-:W-:Y:S01]  /*2980*/  UISETP.GE.U32.AND UP0, UPT, UR11, 0xf, UPT ;  /* 0x0000000f0b00788c */ /* 0x000fe2000bf06070 */
[----:B------:R-:W-:Y:S01]  /*2990*/  UMOV UR4, URZ ;  /* 0x000000ff00047c82 */ /* 0x000fe20008000000 */
[----:B0-----:R-:W-:Y:S02]  /*29a0*/  ULOP3.LUT UR12, UR5, 0xf, URZ, 0xc0, !UPT ;  /* 0x0000000f050c7892 */ /* 0x001fe4000f8ec0ff */
[----:B------:R-:W-:Y:S02]  /*29b0*/  IMAD R0, R5, UR5, RZ ;  /* 0x0000000505007c24 */ /* 0x000fe4000f8e02ff */
        /* <DEDUP_REMOVED lines=9> */
.L_x_32:
        /* <DEDUP_REMOVED lines=39> */
.L_x_31:
        /* <DEDUP_REMOVED lines=25> */
.L_x_33:
        /* <DEDUP_REMOVED lines=17> */
.L_x_34:
[----:B------:R-:W-:Y:S05]  /*2f60*/  BRA.U !UP1, `(.L_x_30) ;  /* 0x0000000109287547 */ /* 0x000fea000b800000 */
[----:B------:R-:W0:Y:S01]  /*2f70*/  LDC.64 R10, c[0x0][0x388] ;  /* 0x0000e200ff0a7b82 */ /* 0x000e220000000a00 */
[----:B------:R-:W-:Y:S01]  /*2f80*/  IADD3 R15, PT, PT, R0, UR4, RZ ;  /* 0x00000004000f7c10 */ /* 0x000fe2000fffe0ff */
[----:B------:R-:W-:-:S12]  /*2f90*/  UIADD3 UR5, UPT, UPT, -UR5, URZ, URZ ;  /* 0x000000ff05057290 */ /* 0x000fd8000fffe1ff */
.L_x_35:
[----:B0-----:R-:W-:-:S06]  /*2fa0*/  IMAD.WIDE R8, R15, 0x4, R10 ;  /* 0x000000040f087825 */ /* 0x001fcc00078e020a */
[----:B------:R-:W2:Y:S01]  /*2fb0*/  LDG.E R8, desc[UR8][R8.64] ;  /* 0x0000000808087981 */ /* 0x000ea2000c1e1900 */
[----:B------:R-:W-:Y:S01]  /*2fc0*/  UIADD3 UR5, UPT, UPT, UR5, 0x1, URZ ;  /* 0x0000000105057890 */ /* 0x000fe2000fffe0ff */
[----:B------:R-:W-:-:S03]  /*2fd0*/  IADD3 R15, PT, PT, R15, 0x1, RZ ;  /* 0x000000010f0f7810 */ /* 0x000fc60007ffe0ff */
[----:B------:R-:W-:Y:S01]  /*2fe0*/  UISETP.NE.AND UP0, UPT, UR5, URZ, UPT ;  /* 0x000000ff0500728c */ /* 0x000fe2000bf05270 */
[----:B--2---:R-:W-:-:S08]  /*2ff0*/  FADD R3, R8, R3 ;  /* 0x0000000308037221 */ /* 0x004fd00000000000 */
[----:B------:R-:W-:Y:S05]  /*3000*/  BRA.U UP0, `(.L_x_35) ;  /* 0xfffffffd00e47547 */ /* 0x000fea000b83ffff */
.L_x_30:
[----:B------:R-:W0:Y:S01]  /*3010*/  MUFU.RCP R9, R4 ;  /* 0x0000000400097308 */ /* 0x000e220000001000 */
[----:B------:R-:W1:Y:S01]  /*3020*/  LDCU UR4, c[0x0][0x384] ;  /* 0x00007080ff0477ac */ /* 0x000e620008000800 */
[----:B------:R-:W-:Y:S06]  /*3030*/  BSSY.RECONVERGENT B0, `(.L_x_36) ;  /* 0x000000d000007945 */ /* 0x000fec0003800200 */
[----:B------:R-:W2:Y:S01]  /*3040*/  FCHK P0, R3, R4 ;  /* 0x0000000403007302 */ /* 0x000ea20000000000 */
[----:B0-----:R-:W-:Y:S01]  /*3050*/  FFMA R0, -R4, R9, 1 ;  /* 0x3f80000004007423 */ /* 0x001fe20000000109 */
[----:B-1----:R-:W-:-:S03]  /*3060*/  UISETP.GE.AND UP0, UPT, UR4, 0x1, UPT ;  /* 0x000000010400788c */ /* 0x002fc6000bf06270 */
[----:B------:R-:W-:-:S04]  /*3070*/  FFMA R0, R9, R0, R9 ;  /* 0x0000000009007223 */ /* 0x000fc80000000009 */
[----:B------:R-:W-:-:S04]  /*3080*/  FFMA R9, R0, R3, RZ ;  /* 0x0000000300097223 */ /* 0x000fc800000000ff */
[----:B------:R-:W-:-:S04]  /*3090*/  FFMA R8, -R4, R9, R3 ;  /* 0x0000000904087223 */ /* 0x000fc80000000103 */
[----:B------:R-:W-:Y:S01]  /*30a0*/  FFMA R0, R0, R8, R9 ;  /* 0x0000000800007223 */ /* 0x000fe20000000009 */
[----:B--2---:R-:W-:Y:S06]  /*30b0*/  @!P0 BRA `(.L_x_37) ;  /* 0x0000000000108947 */ /* 0x004fec0003800000 */
[----:B------:R-:W-:Y:S02]  /*30c0*/  MOV R0, R3 ;  /* 0x0000000300007202 */ /* 0x000fe40000000f00 */
[----:B------:R-:W-:Y:S02]  /*30d0*/  MOV R3, R4 ;  /* 0x0000000400037202 */ /* 0x000fe40000000f00 */
[----:B------:R-:W-:-:S07]  /*30e0*/  MOV R8, 0x3100 ;  /* 0x0000310000087802 */ /* 0x000fce0000000f00 */
[----:B------:R-:W-:Y:S05]  /*30f0*/  CALL.REL.NOINC `($__internal_1_$__cuda_sm3x_div_rn_noftz_f32_slowpath) ;  /* 0x0000000c00c07944 */ /* 0x000fea0003c00000 */
.L_x_37:
[----:B------:R-:W-:Y:S05]  /*3100*/  BSYNC.RECONVERGENT B0 ;  /* 0x0000000000007941 */ /* 0x000fea0003800200 */
.L_x_36:
        /* <DEDUP_REMOVED lines=17> */
.L_x_40:
        /* <DEDUP_REMOVED lines=55> */
.L_x_39:
        /* <DEDUP_REMOVED lines=33> */
.L_x_41:
        /* <DEDUP_REMOVED lines=21> */
.L_x_42:
[----:B------:R-:W-:Y:S05]  /*38f0*/  BRA.U !UP1, `(.L_x_38) ;  /* 0x00000001092c7547 */ /* 0x000fea000b800000 */
[----:B------:R-:W0:Y:S01]  /*3900*/  LDC.64 R10, c[0x0][0x388] ;  /* 0x0000e200ff0a7b82 */ /* 0x000e220000000a00 */
[----:B------:R-:W-:Y:S01]  /*3910*/  IADD3 R15, PT, PT, R4, UR4, RZ ;  /* 0x00000004040f7c10 */ /* 0x000fe2000fffe0ff */
[----:B------:R-:W-:-:S12]  /*3920*/  UIADD3 UR5, UPT, UPT, -UR5, URZ, URZ ;  /* 0x000000ff05057290 */ /* 0x000fd8000fffe1ff */
.L_x_43:
        /* <DEDUP_REMOVED lines=8> */
.L_x_38:
[----:B------:R-:W0:Y:S01]  /*39b0*/  MUFU.RCP R9, R6 ;  /* 0x0000000600097308 */ /* 0x000e220000001000 */
[----:B------:R-:W-:Y:S07]  /*39c0*/  BSSY.RECONVERGENT B0, `(.L_x_44) ;  /* 0x000000c000007945 */ /* 0x000fee0003800200 */
        /* <DEDUP_REMOVED lines=11> */
.L_x_45:
[----:B------:R-:W-:Y:S05]  /*3a80*/  BSYNC.RECONVERGENT B0 ;  /* 0x0000000000007941 */ /* 0x000fea0003800200 */
.L_x_44:
[----:B------:R-:W-:Y:S01]  /*3a90*/  IADD3 R3, PT, PT, R0, -0xd000000, RZ ;  /* 0xf300000000037810 */ /* 0x000fe20007ffe0ff */
[----:B------:R0:W1:Y:S01]  /*3aa0*/  MUFU.RSQ R9, R0 ;  /* 0x0000000000097308 */ /* 0x0000620000001400 */
[----:B------:R-:W-:Y:S02]  /*3ab0*/  BSSY.RECONVERGENT B0, `(.L_x_46) ;  /* 0x000000b000007945 */ /* 0x000fe40003800200 */
[----:B------:R-:W-:-:S13]  /*3ac0*/  ISETP.GT.U32.AND P0, PT, R3, 0x727fffff, PT ;  /* 0x727fffff0300780c */ /* 0x000fda0003f04070 */
[----:B0-----:R-:W-:Y:S05]  /*3ad0*/  @!P0 BRA `(.L_x_47) ;  /* 0x0000000000108947 */ /* 0x001fea0003800000 */
[----:B------:R-:W-:-:S07]  /*3ae0*/  MOV R12, 0x3b00 ;  /* 0x00003b00000c7802 */ /* 0x000fce0000000f00 */
[----:B-1----:R-:W-:Y:S05]  /*3af0*/  CALL.REL.NOINC `($__internal_0_$__cuda_sm20_sqrt_rn_f32_slowpath) ;  /* 0x0000000000e87944 */ /* 0x002fea0003c00000 */
[----:B------:R-:W-:Y:S01]  /*3b00*/  MOV R4, R3 ;  /* 0x0000000300047202 */ /* 0x000fe20000000f00 */
[----:B------:R-:W-:Y:S06]  /*3b10*/  BRA `(.L_x_48) ;  /* 0x0000000000107947 */ /* 0x000fec0003800000 */
.L_x_47:
[C---:B-1----:R-:W-:Y:S01]  /*3b20*/  FMUL.FTZ R3, R9.reuse, R0 ;  /* 0x0000000009037220 */ /* 0x042fe20000410000 */
[----:B------:R-:W-:-:S03]  /*3b30*/  FMUL.FTZ R4, R9, 0.5 ;  /* 0x3f00000009047820 */ /* 0x000fc60000410000 */
[----:B------:R-:W-:-:S04]  /*3b40*/  FFMA R0, -R3, R3, R0 ;  /* 0x0000000303007223 */ /* 0x000fc80000000100 */
[----:B------:R-:W-:-:S07]  /*3b50*/  FFMA R4, R0, R4, R3 ;  /* 0x0000000400047223 */ /* 0x000fce0000000003 */
.L_x_48:
[----:B------:R-:W-:Y:S05]  /*3b60*/  BSYNC.RECONVERGENT B0 ;  /* 0x0000000000007941 */ /* 0x000fea0003800200 */
.L_x_46:
[----:B------:R-:W-:Y:S01]  /*3b70*/  IADD3 R0, PT, PT, R7, -0xd000000, RZ ;  /* 0xf300000007007810 */ /* 0x000fe20007ffe0ff */
[----:B------:R0:W1:Y:S01]  /*3b80*/  MUFU.RSQ R8, R7 ;  /* 0x0000000700087308 */ /* 0x0000620000001400 */
[----:B------:R-:W-:Y:S02]  /*3b90*/  BSSY.RECONVERGENT B0, `(.L_x_49) ;  /* 0x000000b000007945 */ /* 0x000fe40003800200 */
[----:B------:R-:W-:-:S13]  /*3ba0*/  ISETP.GT.U32.AND P0, PT, R0, 0x727fffff, PT ;  /* 0x727fffff0000780c */ /* 0x000fda0003f04070 */
[----:B0-----:R-:W-:Y:S05]  /*3bb0*/  @!P0 BRA `(.L_x_50) ;  /* 0x0000000000108947 */ /* 0x001fea0003800000 */
[----:B------:R-:W-:Y:S02]  /*3bc0*/  MOV R0, R7 ;  /* 0x0000000700007202 */ /* 0x000fe40000000f00 */
[----:B------:R-:W-:-:S07]  /*3bd0*/  MOV R12, 0x3bf0 ;  /* 0x00003bf0000c7802 */ /* 0x000fce0000000f00 */
[----:B-1----:R-:W-:Y:S05]  /*3be0*/  CALL.REL.NOINC `($__internal_0_$__cuda_sm20_sqrt_rn_f32_slowpath) ;  /* 0x0000000000ac7944 */ /* 0x002fea0003c00000 */
[----:B------:R-:W-:Y:S05]  /*3bf0*/  BRA `(.L_x_51) ;  /* 0x0000000000107947 */ /* 0x000fea0003800000 */
.L_x_50:
[C---:B-1----:R-:W-:Y:S01]  /*3c00*/  FMUL.FTZ R0, R8.reuse, R7 ;  /* 0x0000000708007220 */ /* 0x042fe20000410000 */
[----:B------:R-:W-:-:S03]  /*3c10*/  FMUL.FTZ R8, R8, 0.5 ;  /* 0x3f00000008087820 */ /* 0x000fc60000410000 */
[----:B------:R-:W-:-:S04]  /*3c20*/  FFMA R3, -R0, R0, R7 ;  /* 0x0000000000037223 */ /* 0x000fc80000000107 */
[----:B------:R-:W-:-:S07]  /*3c30*/  FFMA R3, R3, R8, R0 ;  /* 0x0000000803037223 */ /* 0x000fce0000000000 */
.L_x_51:
[----:B------:R-:W-:Y:S05]  /*3c40*/  BSYNC.RECONVERGENT B0 ;  /* 0x0000000000007941 */ /* 0x000fea0003800200 */
.L_x_49:
[----:B------:R-:W0:Y:S01]  /*3c50*/  MUFU.RCP R7, R6 ;  /* 0x0000000600077308 */ /* 0x000e220000001000 */
[----:B------:R-:W-:Y:S01]  /*3c60*/  BSSY.RECONVERGENT B0, `(.L_x_52) ;  /* 0x000000e000007945 */ /* 0x000fe20003800200 */
[----:B------:R-:W-:-:S06]  /*3c70*/  FMUL R4, R3, R4 ;  /* 0x0000000403047220 */ /* 0x000fcc0000400000 */
        /* <DEDUP_REMOVED lines=12> */
.L_x_53:
[----:B------:R-:W-:Y:S05]  /*3d40*/  BSYNC.RECONVERGENT B0 ;  /* 0x0000000000007941 */ /* 0x000fea0003800200 */
.L_x_52:
        /* <DEDUP_REMOVED lines=14> */
.L_x_55:
[----:B------:R-:W-:Y:S05]  /*3e30*/  BSYNC.RECONVERGENT B0 ;  /* 0x0000000000007941 */ /* 0x000fea0003800200 */
.L_x_54:
[----:B------:R-:W0:Y:S01]  /*3e40*/  LDC.64 R6, c[0x0][0x390] ;  /* 0x0000e400ff067b82 */ /* 0x000e220000000a00 */
[----:B------:R-:W1:Y:S02]  /*3e50*/  LDCU UR4, c[0x0][0x380] ;  /* 0x00007000ff0477ac */ /* 0x000e640008000800 */
[----:B-1----:R-:W-:-:S04]  /*3e60*/  IMAD R3, R5, UR4, R2 ;  /* 0x0000000405037c24 */ /* 0x002fc8000f8e0202 */
[----:B0-----:R-:W-:-:S05]  /*3e70*/  IMAD.WIDE R2, R3, 0x4, R6 ;  /* 0x0000000403027825 */ /* 0x001fca00078e0206 */
[----:B------:R-:W-:Y:S01]  /*3e80*/  STG.E desc[UR8][R2.64], R9 ;  /* 0x0000000902007986 */ /* 0x000fe2000c101908 */
[----:B------:R-:W-:Y:S05]  /*3e90*/  EXIT ;  /* 0x000000000000794d */ /* 0x000fea0003800000 */
        .weak           $__internal_0_$__cuda_sm20_sqrt_rn_f32_slowpath
        .type           $__internal_0_$__cuda_sm20_sqrt_rn_f32_slowpath,@function
        .size           $__internal_0_$__cuda_sm20_sqrt_rn_f32_slowpath,($__internal_1_$__cuda_sm3x_div_rn_noftz_f32_slowpath - $__internal_0_$__cuda_sm20_sqrt_rn_f32_slowpath)
$__internal_0_$__cuda_sm20_sqrt_rn_f32_slowpath:
[----:B------:R-:W-:-:S13]  /*3ea0*/  LOP3.LUT P0, RZ, R0, 0x7fffffff, RZ, 0xc0, !PT ;  /* 0x7fffffff00ff7812 */ /* 0x000fda000780c0ff */
[----:B------:R-:W-:Y:S01]  /*3eb0*/  @!P0 MOV R3, R0 ;  /* 0x0000000000038202 */ /* 0x000fe20000000f00 */
[----:B------:R-:W-:Y:S06]  /*3ec0*/  @!P0 BRA `(.L_x_56) ;  /* 0x0000000000408947 */ /* 0x000fec0003800000 */
[----:B------:R-:W-:-:S13]  /*3ed0*/  FSETP.GEU.FTZ.AND P0, PT, R0, RZ, PT ;  /* 0x000000ff0000720b */ /* 0x000fda0003f1e000 */
[----:B------:R-:W-:Y:S01]  /*3ee0*/  @!P0 MOV R3, 0x7fffffff ;  /* 0x7fffffff00038802 */ /* 0x000fe20000000f00 */
[----:B------:R-:W-:Y:S06]  /*3ef0*/  @!P0 BRA `(.L_x_56) ;  /* 0x0000000000348947 */ /* 0x000fec0003800000 */
[----:B------:R-:W-:-:S13]  /*3f00*/  FSETP.GTU.FTZ.AND P0, PT, |R0|, +INF , PT ;  /* 0x7f8000000000780b */ /* 0x000fda0003f1c200 */
[----:B------:R-:W-:Y:S01]  /*3f10*/  @P0 FADD.FTZ R3, R0, 1 ;  /* 0x3f80000000030421 */ /* 0x000fe20000010000 */
[----:B------:R-:W-:Y:S06]  /*3f20*/  @P0 BRA `(.L_x_56) ;  /* 0x0000000000280947 */ /* 0x000fec0003800000 */
[----:B------:R-:W-:-:S13]  /*3f30*/  FSETP.NEU.FTZ.AND P0, PT, |R0|, +INF , PT ;  /* 0x7f8000000000780b */ /* 0x000fda0003f1d200 */
[----:B------:R-:W-:-:S04]  /*3f40*/  @P0 FFMA R8, R0, 1.84467440737095516160e+19, RZ ;  /* 0x5f80000000080823 */ /* 0x000fc800000000ff */
[----:B------:R-:W0:Y:S02]  /*3f50*/  @P0 MUFU.RSQ R3, R8 ;  /* 0x0000000800030308 */ /* 0x000e240000001400 */
[----:B0-----:R-:W-:Y:S01]  /*3f60*/  @P0 FMUL.FTZ R9, R8, R3 ;  /* 0x0000000308090220 */ /* 0x001fe20000410000 */
[----:B------:R-:W-:Y:S01]  /*3f70*/  @P0 FMUL.FTZ R11, R3, 0.5 ;  /* 0x3f000000030b0820 */ /* 0x000fe20000410000 */
[----:B------:R-:W-:Y:S02]  /*3f80*/  @!P0 MOV R3, R0 ;  /* 0x0000000000038202 */ /* 0x000fe40000000f00 */
[----:B------:R-:W-:-:S04]  /*3f90*/  @P0 FADD.FTZ R10, -R9, -RZ ;  /* 0x800000ff090a0221 */ /* 0x000fc80000010100 */
[----:B------:R-:W-:-:S04]  /*3fa0*/  @P0 FFMA R10, R9, R10, R8 ;  /* 0x0000000a090a0223 */ /* 0x000fc80000000008 */
[----:B------:R-:W-:-:S04]  /*3fb0*/  @P0 FFMA R10, R10, R11, R9 ;  /* 0x0000000b0a0a0223 */ /* 0x000fc80000000009 */
[----:B------:R-:W-:-:S07]  /*3fc0*/  @P0 FMUL.FTZ R3, R10, 2.3283064365386962891e-10 ;  /* 0x2f8000000a030820 */ /* 0x000fce0000410000 */
.L_x_56:
[----:B------:R-:W-:Y:S01]  /*3fd0*/  HFMA2 R9, -RZ, RZ, 0, 0 ;  /* 0x00000000ff097431 */ /* 0x000fe200000001ff */
[----:B------:R-:W-:-:S04]  /*3fe0*/  MOV R8, R12 ;  /* 0x0000000c00087202 */ /* 0x000fc80000000f00 */
[----:B------:R-:W-:Y:S05]  /*3ff0*/  RET.REL.NODEC R8 `(_Z15deviceCorrelateiiPKfPf) ;  /* 0xffffffc008007950 */ /* 0x000fea0003c3ffff */
        .weak           $__internal_1_$__cuda_sm3x_div_rn_noftz_f32_slowpath
        .type           $__internal_1_$__cuda_sm3x_div_rn_noftz_f32_slowpath,@function
        .size           $__internal_1_$__cuda_sm3x_div_rn_noftz_f32_slowpath,(.L_x_70 - $__internal_1_$__cuda_sm3x_div_rn_noftz_f32_slowpath)
$__internal_1_$__cuda_sm3x_div_rn_noftz_f32_slowpath:
[----:B------:R-:W-:Y:S01]  /*4000*/  SHF.R.U32.HI R10, RZ, 0x17, R3 ;  /* 0x00000017ff0a7819 */ /* 0x000fe20000011603 */
[----:B------:R-:W-:Y:S01]  /*4010*/  BSSY.RECONVERGENT B1, `(.L_x_57) ;  /* 0x0000062000017945 */ /* 0x000fe20003800200 */
[----:B------:R-:W-:Y:S02]  /*4020*/  SHF.R.U32.HI R9, RZ, 0x17, R0 ;  /* 0x00000017ff097819 */ /* 0x000fe40000011600 */
[----:B------:R-:W-:Y:S02]  /*4030*/  LOP3.LUT R10, R10, 0xff, RZ, 0xc0, !PT ;  /* 0x000000ff0a0a7812 */ /* 0x000fe400078ec0ff */
[----:B------:R-:W-:Y:S02]  /*4040*/  LOP3.LUT R11, R9, 0xff, RZ, 0xc0, !PT ;  /* 0x000000ff090b7812 */ /* 0x000fe400078ec0ff */
[----:B------:R-:W-:Y:S02]  /*4050*/  IADD3 R15, PT, PT, R10, -0x1, RZ ;  /* 0xffffffff0a0f7810 */ /* 0x000fe40007ffe0ff */
[----:B------:R-:W-:-:S02]  /*4060*/  IADD3 R14, PT, PT, R11, -0x1, RZ ;  /* 0xffffffff0b0e7810 */ /* 0x000fc40007ffe0ff */
[----:B------:R-:W-:-:S04]  /*4070*/  ISETP.GT.U32.AND P0, PT, R15, 0xfd, PT ;  /* 0x000000fd0f00780c */ /* 0x000fc80003f04070 */
[----:B------:R-:W-:-:S13]  /*4080*/  ISETP.GT.U32.OR P0, PT, R14, 0xfd, P0 ;  /* 0x000000fd0e00780c */ /* 0x000fda0000704470 */
[----:B------:R-:W-:Y:S01]  /*4090*/  @!P0 MOV R9, RZ ;  /* 0x000000ff00098202 */ /* 0x000fe20000000f00 */
[----:B------:R-:W-:Y:S06]  /*40a0*/  @!P0 BRA `(.L_x_58) ;  /* 0x00000000005c8947 */ /* 0x000fec0003800000 */
[----:B------:R-:W-:Y:S02]  /*40b0*/  FSETP.GTU.FTZ.AND P0, PT, |R0|, +INF , PT ;  /* 0x7f8000000000780b */ /* 0x000fe40003f1c200 */
[----:B------:R-:W-:-:S04]  /*40c0*/  FSETP.GTU.FTZ.AND P1, PT, |R3|, +INF , PT ;  /* 0x7f8000000300780b */ /* 0x000fc80003f3c200 */
[----:B------:R-:W-:-:S13]  /*40d0*/  PLOP3.LUT P0, PT, P0, P1, PT, 0xf8, 0x8f ;  /* 0x00000000008f781c */ /* 0x000fda0000703f70 */
[----:B------:R-:W-:Y:S05]  /*40e0*/  @P0 BRA `(.L_x_59) ;  /* 0x00000004004c0947 */ /* 0x000fea0003800000 */
[----:B------:R-:W-:-:S13]  /*40f0*/  LOP3.LUT P0, RZ, R3, 0x7fffffff, R0, 0xc8, !PT ;  /* 0x7fffffff03ff7812 */ /* 0x000fda000780c800 */
[----:B------:R-:W-:Y:S05]  /*4100*/  @!P0 BRA `(.L_x_60) ;  /* 0x00000004003c8947 */ /* 0x000fea0003800000 */
[C---:B------:R-:W-:Y:S02]  /*4110*/  FSETP.NEU.FTZ.AND P2, PT, |R0|.reuse, +INF , PT ;  /* 0x7f8000000000780b */ /* 0x040fe40003f5d200 */
[----:B------:R-:W-:Y:S02]  /*4120*/  FSETP.NEU.FTZ.AND P1, PT, |R3|, +INF , PT ;  /* 0x7f8000000300780b */ /* 0x000fe40003f3d200 */
[----:B------:R-:W-:-:S11]  /*4130*/  FSETP.NEU.FTZ.AND P0, PT, |R0|, +INF , PT ;  /* 0x7f8000000000780b */ /* 0x000fd60003f1d200 */
[----:B------:R-:W-:Y:S05]  /*4140*/  @!P1 BRA !P2, `(.L_x_60) ;  /* 0x00000004002c9947 */ /* 0x000fea0005000000 */
[----:B------:R-:W-:-:S04]  /*4150*/  LOP3.LUT P2, RZ, R0, 0x7fffffff, RZ, 0xc0, !PT ;  /* 0x7fffffff00ff7812 */ /* 0x000fc8000784c0ff */
[----:B------:R-:W-:-:S13]  /*4160*/  PLOP3.LUT P1, PT, P1, P2, PT, 0x2f, 0xf2 ;  /* 0x0000000000f2781c */ /* 0x000fda0000f24577 */
[----:B------:R-:W-:Y:S05]  /*4170*/  @P1 BRA `(.L_x_61) ;  /* 0x0000000400181947 */ /* 0x000fea0003800000 */
[----:B------:R-:W-:-:S04]  /*4180*/  LOP3.LUT P1, RZ, R3, 0x7fffffff, RZ, 0xc0, !PT ;  /* 0x7fffffff03ff7812 */ /* 0x000fc8000782c0ff */
[----:B------:R-:W-:-:S13]  /*4190*/  PLOP3.LUT P0, PT, P0, P1, PT, 0x2f, 0xf2 ;  /* 0x0000000000f2781c */ /* 0x000fda0000702577 */
[----:B------:R-:W-:Y:S05]  /*41a0*/  @P0 BRA `(.L_x_62) ;  /* 0x0000000400000947 */ /* 0x000fea0003800000 */
[----:B------:R-:W-:Y:S02]  /*41b0*/  ISETP.GE.AND P0, PT, R14, RZ, PT ;  /* 0x000000ff0e00720c */ /* 0x000fe40003f06270 */
[----:B------:R-:W-:-:S11]  /*41c0*/  ISETP.GE.AND P1, PT, R15, RZ, PT ;  /* 0x000000ff0f00720c */ /* 0x000fd60003f26270 */
[----:B------:R-:W-:Y:S01]  /*41d0*/  @P0 MOV R9, RZ ;  /* 0x000000ff00090202 */ /* 0x000fe20000000f00 */
[----:B------:R-:W-:Y:S01]  /*41e0*/  @!P0 FFMA R0, R0, 1.84467440737095516160e+19, RZ ;  /* 0x5f80000000008823 */ /* 0x000fe200000000ff */
[----:B------:R-:W-:Y:S01]  /*41f0*/  @!P0 MOV R9, 0xffffffc0 ;  /* 0xffffffc000098802 */ /* 0x000fe20000000f00 */
[----:B------:R-:W-:-:S03]  /*4200*/  @!P1 FFMA R3, R3, 1.84467440737095516160e+19, RZ ;  /* 0x5f80000003039823 */ /* 0x000fc600000000ff */
[----:B------:R-:W-:-:S07]  /*4210*/  @!P1 IADD3 R9, PT, PT, R9, 0x40, RZ ;  /* 0x0000004009099810 */ /* 0x000fce0007ffe0ff */
.L_x_58:
[----:B------:R-:W-:Y:S01]  /*4220*/  LEA R14, R10, 0xc0800000, 0x17 ;  /* 0xc08000000a0e7811 */ /* 0x000fe200078eb8ff */
[----:B------:R-:W-:Y:S01]  /*4230*/  BSSY.RECONVERGENT B2, `(.L_x_63) ;  /* 0x0000036000027945 */ /* 0x000fe20003800200 */
[----:B------:R-:W-:Y:S02]  /*4240*/  IADD3 R11, PT, PT, R11, -0x7f, RZ ;  /* 0xffffff810b0b7810 */ /* 0x000fe40007ffe0ff */
[----:B------:R-:W-:-:S03]  /*4250*/  IADD3 R14, PT, PT, -R14, R3, RZ ;  /* 0x000000030e0e7210 */ /* 0x000fc60007ffe1ff */
[C---:B------:R-:W-:Y:S01]  /*4260*/  IMAD R0, R11.reuse, -0x800000, R0 ;  /* 0xff8000000b007824 */ /* 0x040fe200078e0200 */
[----:B------:R0:W1:Y:S01]  /*4270*/  MUFU.RCP R3, R14 ;  /* 0x0000000e00037308 */ /* 0x0000620000001000 */
[----:B------:R-:W-:Y:S01]  /*4280*/  FADD.FTZ R15, -R14, -RZ ;  /* 0x800000ff0e0f7221 */ /* 0x000fe20000010100 */
[----:B0-----:R-:W-:-:S04]  /*4290*/  IADD3 R14, PT, PT, R11, 0x7f, -R10 ;  /* 0x0000007f0b0e7810 */ /* 0x001fc80007ffe80a */
[----:B------:R-:W-:Y:S01]  /*42a0*/  IADD3 R9, PT, PT, R14, R9, RZ ;  /* 0x000000090e097210 */ /* 0x000fe20007ffe0ff */
[----:B-1----:R-:W-:-:S04]  /*42b0*/  FFMA R16, R3, R15, 1 ;  /* 0x3f80000003107423 */ /* 0x002fc8000000000f */
[----:B------:R-:W-:-:S04]  /*42c0*/  FFMA R3, R3, R16, R3 ;  /* 0x0000001003037223 */ /* 0x000fc80000000003 */
[----:B------:R-:W-:-:S04]  /*42d0*/  FFMA R16, R0, R3, RZ ;  /* 0x0000000300107223 */ /* 0x000fc800000000ff */
[----:B------:R-:W-:-:S04]  /*42e0*/  FFMA R17, R15, R16, R0 ;  /* 0x000000100f117223 */ /* 0x000fc80000000000 */
[----:B------:R-:W-:-:S04]  /*42f0*/  FFMA R16, R3, R17, R16 ;  /* 0x0000001103107223 */ /* 0x000fc80000000010 */
[----:B------:R-:W-:-:S04]  /*4300*/  FFMA R15, R15, R16, R0 ;  /* 0x000000100f0f7223 */ /* 0x000fc80000000000 */
[----:B------:R-:W-:-:S05]  /*4310*/  FFMA R0, R3, R15, R16 ;  /* 0x0000000f03007223 */ /* 0x000fca0000000010 */
[----:B------:R-:W-:-:S04]  /*4320*/  SHF.R.U32.HI R10, RZ, 0x17, R0 ;  /* 0x00000017ff0a7819 */ /* 0x000fc80000011600 */
[----:B------:R-:W-:-:S04]  /*4330*/  LOP3.LUT R10, R10, 0xff, RZ, 0xc0, !PT ;  /* 0x000000ff0a0a7812 */ /* 0x000fc800078ec0ff */
[----:B------:R-:W-:-:S04]  /*4340*/  IADD3 R17, PT, PT, R10, R9, RZ ;  /* 0x000000090a117210 */ /* 0x000fc80007ffe0ff */
[----:B------:R-:W-:-:S04]  /*4350*/  IADD3 R10, PT, PT, R17, -0x1, RZ ;  /* 0xffffffff110a7810 */ /* 0x000fc80007ffe0ff */
[----:B------:R-:W-:-:S13]  /*4360*/  ISETP.GE.U32.AND P0, PT, R10, 0xfe, PT ;  /* 0x000000fe0a00780c */ /* 0x000fda0003f06070 */
[----:B------:R-:W-:Y:S05]  /*4370*/  @!P0 BRA `(.L_x_64) ;  /* 0x0000000000808947 */ /* 0x000fea0003800000 */
[----:B------:R-:W-:-:S13]  /*4380*/  ISETP.GT.AND P0, PT, R17, 0xfe, PT ;  /* 0x000000fe1100780c */ /* 0x000fda0003f04270 */
[----:B------:R-:W-:Y:S05]  /*4390*/  @P0 BRA `(.L_x_65) ;  /* 0x00000000006c0947 */ /* 0x000fea0003800000 */
[----:B------:R-:W-:-:S13]  /*43a0*/  ISETP.GE.AND P0, PT, R17, 0x1, PT ;  /* 0x000000011100780c */ /* 0x000fda0003f06270 */
[----:B------:R-:W-:Y:S05]  /*43b0*/  @P0 BRA `(.L_x_66) ;  /* 0x0000000000740947 */ /* 0x000fea0003800000 */
[----:B------:R-:W-:Y:S02]  /*43c0*/  ISETP.GE.AND P0, PT, R17, -0x18, PT ;  /* 0xffffffe81100780c */ /* 0x000fe40003f06270 */
[----:B------:R-:W-:-:S11]  /*43d0*/  LOP3.LUT R0, R0, 0x80000000, RZ, 0xc0, !PT ;  /* 0x8000000000007812 */ /* 0x000fd600078ec0ff */
[----:B------:R-:W-:Y:S05]  /*43e0*/  @!P0 BRA `(.L_x_66) ;  /* 0x0000000000688947 */ /* 0x000fea0003800000 */
[-CC-:B------:R-:W-:Y:S01]  /*43f0*/  FFMA.RZ R9, R3, R15.reuse, R16.reuse ;  /* 0x0000000f03097223 */ /* 0x180fe2000000c010 */
[----:B------:R-:W-:Y:S01]  /*4400*/  IADD3 R14, PT, PT, R17, 0x20, RZ ;  /* 0x00000020110e7810 */ /* 0x000fe20007ffe0ff */
[-CC-:B------:R-:W-:Y:S01]  /*4410*/  FFMA.RM R10, R3, R15.reuse, R16.reuse ;  /* 0x0000000f030a7223 */ /* 0x180fe20000004010 */
[----:B------:R-:W-:Y:S02]  /*4420*/  ISETP.NE.AND P2, PT, R17, RZ, PT ;  /* 0x000000ff1100720c */ /* 0x000fe40003f45270 */
[----:B------:R-:W-:Y:S01]  /*4430*/  LOP3.LUT R11, R9, 0x7fffff, RZ, 0xc0, !PT ;  /* 0x007fffff090b7812 */ /* 0x000fe200078ec0ff */
[----:B------:R-:W-:Y:S01]  /*4440*/  FFMA.RP R9, R3, R15, R16 ;  /* 0x0000000f03097223 */ /* 0x000fe20000008010 */
[----:B------:R-:W-:Y:S02]  /*4450*/  ISETP.NE.AND P1, PT, R17, RZ, PT ;  /* 0x000000ff1100720c */ /* 0x000fe40003f25270 */
[----:B------:R-:W-:Y:S02]  /*4460*/  LOP3.LUT R11, R11, 0x800000, RZ, 0xfc, !PT ;  /* 0x008000000b0b7812 */ /* 0x000fe400078efcff */
[----:B------:R-:W-:-:S02]  /*4470*/  IADD3 R3, PT, PT, -R17, RZ, RZ ;  /* 0x000000ff11037210 */ /* 0x000fc40007ffe1ff */
[----:B------:R-:W-:Y:S02]  /*4480*/  SHF.L.U32 R14, R11, R14, RZ ;  /* 0x0000000e0b0e7219 */ /* 0x000fe400000006ff */
[----:B------:R-:W-:Y:S02]  /*4490*/  FSETP.NEU.FTZ.AND P0, PT, R9, R10, PT ;  /* 0x0000000a0900720b */ /* 0x000fe40003f1d000 */
[----:B------:R-:W-:Y:S02]  /*44a0*/  SEL R10, R3, RZ, P2 ;  /* 0x000000ff030a7207 */ /* 0x000fe40001000000 */
[----:B------:R-:W-:Y:S02]  /*44b0*/  ISETP.NE.AND P1, PT, R14, RZ, P1 ;  /* 0x000000ff0e00720c */ /* 0x000fe40000f25270 */
[----:B------:R-:W-:Y:S02]  /*44c0*/  SHF.R.U32.HI R10, RZ, R10, R11 ;  /* 0x0000000aff0a7219 */ /* 0x000fe4000001160b */
[----:B------:R-:W-:-:S02]  /*44d0*/  PLOP3.LUT P0, PT, P0, P1, PT, 0xf8, 0x8f ;  /* 0x00000000008f781c */ /* 0x000fc40000703f70 */
[----:B------:R-:W-:Y:S02]  /*44e0*/  SHF.R.U32.HI R14, RZ, 0x1, R10 ;  /* 0x00000001ff0e7819 */ /* 0x000fe4000001160a */
[----:B------:R-:W-:-:S04]  /*44f0*/  SEL R3, RZ, 0x1, !P0 ;  /* 0x00000001ff037807 */ /* 0x000fc80004000000 */
[----:B------:R-:W-:-:S04]  /*4500*/  LOP3.LUT R3, R3, 0x1, R14, 0xf8, !PT ;  /* 0x0000000103037812 */ /* 0x000fc800078ef80e */
[----:B------:R-:W-:-:S04]  /*4510*/  LOP3.LUT R3, R3, R10, RZ, 0xc0, !PT ;  /* 0x0000000a03037212 */ /* 0x000fc800078ec0ff */
[----:B------:R-:W-:-:S04]  /*4520*/  IADD3 R3, PT, PT, R14, R3, RZ ;  /* 0x000000030e037210 */ /* 0x000fc80007ffe0ff */
[----:B------:R-:W-:Y:S01]  /*4530*/  LOP3.LUT R0, R3, R0, RZ, 0xfc, !PT ;  /* 0x0000000003007212 */ /* 0x000fe200078efcff */
[----:B------:R-:W-:Y:S06]  /*4540*/  BRA `(.L_x_66) ;  /* 0x0000000000107947 */ /* 0x000fec0003800000 */
.L_x_65:
[----:B------:R-:W-:-:S04]  /*4550*/  LOP3.LUT R0, R0, 0x80000000, RZ, 0xc0, !PT ;  /* 0x8000000000007812 */ /* 0x000fc800078ec0ff */
[----:B------:R-:W-:Y:S01]  /*4560*/  LOP3.LUT R0, R0, 0x7f800000, RZ, 0xfc, !PT ;  /* 0x7f80000000007812 */ /* 0x000fe200078efcff */
[----:B------:R-:W-:Y:S06]  /*4570*/  BRA `(.L_x_66) ;  /* 0x0000000000047947 */ /* 0x000fec0003800000 */
.L_x_64:
[----:B------:R-:W-:-:S07]  /*4580*/  LEA R0, R9, R0, 0x17 ;  /* 0x0000000009007211 */ /* 0x000fce00078eb8ff */
.L_x_66:
[----:B------:R-:W-:Y:S05]  /*4590*/  BSYNC.RECONVERGENT B2 ;  /* 0x0000000000027941 */ /* 0x000fea0003800200 */
.L_x_63:
[----:B------:R-:W-:Y:S05]  /*45a0*/  BRA `(.L_x_67) ;  /* 0x0000000000207947 */ /* 0x000fea0003800000 */
.L_x_62:
[----:B------:R-:W-:-:S04]  /*45b0*/  LOP3.LUT R0, R3, 0x80000000, R0, 0x48, !PT ;  /* 0x8000000003007812 */ /* 0x000fc800078e4800 */
[----:B------:R-:W-:Y:S01]  /*45c0*/  LOP3.LUT R0, R0, 0x7f800000, RZ, 0xfc, !PT ;  /* 0x7f80000000007812 */ /* 0x000fe200078efcff */
[----:B------:R-:W-:Y:S06]  /*45d0*/  BRA `(.L_x_67) ;  /* 0x0000000000147947 */ /* 0x000fec0003800000 */
.L_x_61:
[----:B------:R-:W-:Y:S01]  /*45e0*/  LOP3.LUT R0, R3, 0x80000000, R0, 0x48, !PT ;  /* 0x8000000003007812 */ /* 0x000fe200078e4800 */
[----:B------:R-:W-:Y:S06]  /*45f0*/  BRA `(.L_x_67) ;  /* 0x00000000000c7947 */ /* 0x000fec0003800000 */
.L_x_60:
[----:B------:R-:W0:Y:S01]  /*4600*/  MUFU.RSQ R0, -QNAN ;  /* 0xffc0000000007908 */ /* 0x000e220000001400 */
[----:B------:R-:W-:Y:S05]  /*4610*/  BRA `(.L_x_67) ;  /* 0x0000000000047947 */ /* 0x000fea0003800000 */
.L_x_59:
[----:B------:R-:W-:-:S07]  /*4620*/  FADD.FTZ R0, R0, R3 ;  /* 0x0000000300007221 */ /* 0x000fce0000010000 */
.L_x_67:
[----:B------:R-:W-:Y:S05]  /*4630*/  BSYNC.RECONVERGENT B1 ;  /* 0x0000000000017941 */ /* 0x000fea0003800200 */
.L_x_57:
[----:B------:R-:W-:-:S04]  /*4640*/  HFMA2 R9, -RZ, RZ, 0, 0 ;  /* 0x00000000ff097431 */ /* 0x000fc800000001ff */
[----:B0-----:R-:W-:Y:S05]  /*4650*/  RET.REL.NODEC R8 `(_Z15deviceCorrelateiiPKfPf) ;  /* 0xffffffb808687950 */ /* 0x001fea0003c3ffff */
.L_x_68:
[----:B------:R-:W-:-:S00]  /*4660*/  BRA `(.L_x_68) ;  /* 0xfffffffc00fc7947 */ /* 0x000fc0000383ffff */
[----:B------:R-:W-:-:S00]  /*4670*/  NOP ;  /* 0x0000000000007918 */ /* 0x000fc00000000000 */
        /* <DEDUP_REMOVED lines=8> */
.L_x_70:


//--------------------- .nv.shared.reserved.0     --------------------------
	.section	.nv.shared.reserved.0,"aw",@nobits
	.weak		__nv_reservedSMEM_offset_0_alias
	.size		__nv_reservedSMEM_offset_0_alias, 0, 64
	.other		__nv_reservedSMEM_offset_0_alias,@"STO_CUDA_RESERVED_SHARED STV_DEFAULT"
__nv_reservedSMEM_offset_0_alias:
	.zero		0
	.zero		64


//--------------------- .nv.constant0._Z15deviceCorrelateiiPKfPf --------------------------
	.section	.nv.constant0._Z15deviceCorrelateiiPKfPf,"a",@progbits
	.sectionflags	@""
	.align	4
.nv.constant0._Z15deviceCorrelateiiPKfPf:
	.zero		920


//--------------------- SYMBOLS --------------------------

	.type		.nv.reservedSmem.offset0,@object
	.size		.nv.reservedSmem.offset0,0x4
